//
// Generated by NVIDIA NVVM Compiler
//
// Compiler Build ID: CL-36424714
// Cuda compilation tools, release 13.0, V13.0.88
// Based on NVVM 20.0.0
//

.version 9.0
.target sm_100
.address_size 64

	// .globl	nextLayer
// _ZZ11scanDegreesE9prefixSum has been demoted

.visible .entry nextLayer(
	.param .u32 nextLayer_param_0,
	.param .u64 .ptr .align 1 nextLayer_param_1,
	.param .u64 .ptr .align 1 nextLayer_param_2,
	.param .u64 .ptr .align 1 nextLayer_param_3,
	.param .u64 .ptr .align 1 nextLayer_param_4,
	.param .u64 .ptr .align 1 nextLayer_param_5,
	.param .u32 nextLayer_param_6,
	.param .u64 .ptr .align 1 nextLayer_param_7
)
{
	.reg .pred 	%p<5>;
	.reg .b32 	%r<27>;
	.reg .b64 	%rd<24>;

	ld.param.u32 	%r14, [nextLayer_param_0];
	ld.param.u64 	%rd7, [nextLayer_param_1];
	ld.param.u64 	%rd8, [nextLayer_param_2];
	ld.param.u64 	%rd9, [nextLayer_param_3];
	ld.param.u64 	%rd10, [nextLayer_param_4];
	ld.param.u64 	%rd11, [nextLayer_param_5];
	ld.param.u32 	%r15, [nextLayer_param_6];
	ld.param.u64 	%rd12, [nextLayer_param_7];
	mov.u32 	%r16, %ctaid.x;
	mov.u32 	%r17, %ntid.x;
	mov.u32 	%r18, %tid.x;
	mad.lo.s32 	%r1, %r16, %r17, %r18;
	setp.ge.s32 	%p1, %r1, %r15;
	@%p1 bra 	$L__BB0_6;
	cvta.to.global.u64 	%rd13, %rd9;
	cvta.to.global.u64 	%rd14, %rd8;
	cvta.to.global.u64 	%rd15, %rd12;
	mul.wide.s32 	%rd16, %r1, 4;
	add.s64 	%rd17, %rd15, %rd16;
	ld.global.u32 	%r19, [%rd17];
	mul.wide.s32 	%rd18, %r19, 4;
	add.s64 	%rd1, %rd14, %rd18;
	add.s64 	%rd2, %rd13, %rd18;
	ld.global.u32 	%r25, [%rd2];
	setp.lt.s32 	%p2, %r25, 1;
	@%p2 bra 	$L__BB0_6;
	ld.global.u32 	%r26, [%rd1];
	add.s32 	%r4, %r14, 1;
	cvta.to.global.u64 	%rd3, %rd7;
	cvta.to.global.u64 	%rd4, %rd10;
	cvta.to.global.u64 	%rd5, %rd11;
	mov.u32 	%r24, %r26;
$L__BB0_3:
	mul.wide.s32 	%rd19, %r24, 4;
	add.s64 	%rd20, %rd3, %rd19;
	ld.global.u32 	%r8, [%rd20];
	mul.wide.s32 	%rd21, %r8, 4;
	add.s64 	%rd6, %rd4, %rd21;
	ld.global.u32 	%r20, [%rd6];
	setp.ge.s32 	%p3, %r4, %r20;
	@%p3 bra 	$L__BB0_5;
	st.global.u32 	[%rd6], %r4;
	add.s64 	%rd23, %rd5, %rd21;
	st.global.u32 	[%rd23], %r24;
	ld.global.u32 	%r26, [%rd1];
	ld.global.u32 	%r25, [%rd2];
$L__BB0_5:
	add.s32 	%r24, %r24, 1;
	add.s32 	%r21, %r25, %r26;
	setp.lt.s32 	%p4, %r24, %r21;
	@%p4 bra 	$L__BB0_3;
$L__BB0_6:
	ret;

}
	// .globl	countDegrees
.visible .entry countDegrees(
	.param .u64 .ptr .align 1 countDegrees_param_0,
	.param .u64 .ptr .align 1 countDegrees_param_1,
	.param .u64 .ptr .align 1 countDegrees_param_2,
	.param .u64 .ptr .align 1 countDegrees_param_3,
	.param .u32 countDegrees_param_4,
	.param .u64 .ptr .align 1 countDegrees_param_5,
	.param .u64 .ptr .align 1 countDegrees_param_6
)
{
	.reg .pred 	%p<98>;
	.reg .b32 	%r<201>;
	.reg .b64 	%rd<86>;

	ld.param.u64 	%rd8, [countDegrees_param_0];
	ld.param.u64 	%rd4, [countDegrees_param_1];
	ld.param.u64 	%rd5, [countDegrees_param_2];
	ld.param.u64 	%rd9, [countDegrees_param_3];
	ld.param.u32 	%r37, [countDegrees_param_4];
	ld.param.u64 	%rd6, [countDegrees_param_5];
	ld.param.u64 	%rd7, [countDegrees_param_6];
	cvta.to.global.u64 	%rd1, %rd9;
	cvta.to.global.u64 	%rd2, %rd8;
	mov.u32 	%r38, %ctaid.x;
	mov.u32 	%r39, %ntid.x;
	mov.u32 	%r40, %tid.x;
	mad.lo.s32 	%r1, %r38, %r39, %r40;
	setp.ge.s32 	%p1, %r1, %r37;
	@%p1 bra 	$L__BB1_15;
	cvta.to.global.u64 	%rd10, %rd5;
	cvta.to.global.u64 	%rd11, %rd4;
	cvta.to.global.u64 	%rd12, %rd6;
	mul.wide.s32 	%rd13, %r1, 4;
	add.s64 	%rd14, %rd12, %rd13;
	ld.global.u32 	%r2, [%rd14];
	mul.wide.s32 	%rd15, %r2, 4;
	add.s64 	%rd3, %rd11, %rd15;
	add.s64 	%rd16, %rd10, %rd15;
	ld.global.u32 	%r3, [%rd16];
	setp.lt.s32 	%p2, %r3, 1;
	mov.b32 	%r200, 0;
	@%p2 bra 	$L__BB1_14;
	ld.global.u32 	%r189, [%rd3];
	and.b32  	%r5, %r3, 15;
	setp.lt.u32 	%p3, %r3, 16;
	mov.b32 	%r200, 0;
	@%p3 bra 	$L__BB1_5;
	and.b32  	%r45, %r3, 2147483632;
	neg.s32 	%r185, %r45;
	mov.b32 	%r200, 0;
$L__BB1_4:
	.pragma "nounroll";
	mul.wide.s32 	%rd17, %r189, 4;
	add.s64 	%rd18, %rd2, %rd17;
	ld.global.u32 	%r46, [%rd18];
	mul.wide.s32 	%rd19, %r46, 4;
	add.s64 	%rd20, %rd1, %rd19;
	ld.global.u32 	%r47, [%rd20];
	setp.eq.s32 	%p4, %r189, %r47;
	setp.ne.s32 	%p5, %r46, %r2;
	and.pred  	%p6, %p5, %p4;
	selp.u32 	%r48, 1, 0, %p6;
	add.s32 	%r49, %r200, %r48;
	ld.global.u32 	%r50, [%rd18+4];
	mul.wide.s32 	%rd21, %r50, 4;
	add.s64 	%rd22, %rd1, %rd21;
	ld.global.u32 	%r51, [%rd22];
	add.s32 	%r52, %r189, 1;
	setp.eq.s32 	%p7, %r51, %r52;
	setp.ne.s32 	%p8, %r50, %r2;
	and.pred  	%p9, %p8, %p7;
	selp.u32 	%r53, 1, 0, %p9;
	add.s32 	%r54, %r49, %r53;
	ld.global.u32 	%r55, [%rd18+8];
	mul.wide.s32 	%rd23, %r55, 4;
	add.s64 	%rd24, %rd1, %rd23;
	ld.global.u32 	%r56, [%rd24];
	add.s32 	%r57, %r189, 2;
	setp.eq.s32 	%p10, %r56, %r57;
	setp.ne.s32 	%p11, %r55, %r2;
	and.pred  	%p12, %p11, %p10;
	selp.u32 	%r58, 1, 0, %p12;
	add.s32 	%r59, %r54, %r58;
	ld.global.u32 	%r60, [%rd18+12];
	mul.wide.s32 	%rd25, %r60, 4;
	add.s64 	%rd26, %rd1, %rd25;
	ld.global.u32 	%r61, [%rd26];
	add.s32 	%r62, %r189, 3;
	setp.eq.s32 	%p13, %r61, %r62;
	setp.ne.s32 	%p14, %r60, %r2;
	and.pred  	%p15, %p14, %p13;
	selp.u32 	%r63, 1, 0, %p15;
	add.s32 	%r64, %r59, %r63;
	ld.global.u32 	%r65, [%rd18+16];
	mul.wide.s32 	%rd27, %r65, 4;
	add.s64 	%rd28, %rd1, %rd27;
	ld.global.u32 	%r66, [%rd28];
	add.s32 	%r67, %r189, 4;
	setp.eq.s32 	%p16, %r66, %r67;
	setp.ne.s32 	%p17, %r65, %r2;
	and.pred  	%p18, %p17, %p16;
	selp.u32 	%r68, 1, 0, %p18;
	add.s32 	%r69, %r64, %r68;
	ld.global.u32 	%r70, [%rd18+20];
	mul.wide.s32 	%rd29, %r70, 4;
	add.s64 	%rd30, %rd1, %rd29;
	ld.global.u32 	%r71, [%rd30];
	add.s32 	%r72, %r189, 5;
	setp.eq.s32 	%p19, %r71, %r72;
	setp.ne.s32 	%p20, %r70, %r2;
	and.pred  	%p21, %p20, %p19;
	selp.u32 	%r73, 1, 0, %p21;
	add.s32 	%r74, %r69, %r73;
	ld.global.u32 	%r75, [%rd18+24];
	mul.wide.s32 	%rd31, %r75, 4;
	add.s64 	%rd32, %rd1, %rd31;
	ld.global.u32 	%r76, [%rd32];
	add.s32 	%r77, %r189, 6;
	setp.eq.s32 	%p22, %r76, %r77;
	setp.ne.s32 	%p23, %r75, %r2;
	and.pred  	%p24, %p23, %p22;
	selp.u32 	%r78, 1, 0, %p24;
	add.s32 	%r79, %r74, %r78;
	ld.global.u32 	%r80, [%rd18+28];
	mul.wide.s32 	%rd33, %r80, 4;
	add.s64 	%rd34, %rd1, %rd33;
	ld.global.u32 	%r81, [%rd34];
	add.s32 	%r82, %r189, 7;
	setp.eq.s32 	%p25, %r81, %r82;
	setp.ne.s32 	%p26, %r80, %r2;
	and.pred  	%p27, %p26, %p25;
	selp.u32 	%r83, 1, 0, %p27;
	add.s32 	%r84, %r79, %r83;
	ld.global.u32 	%r85, [%rd18+32];
	mul.wide.s32 	%rd35, %r85, 4;
	add.s64 	%rd36, %rd1, %rd35;
	ld.global.u32 	%r86, [%rd36];
	add.s32 	%r87, %r189, 8;
	setp.eq.s32 	%p28, %r86, %r87;
	setp.ne.s32 	%p29, %r85, %r2;
	and.pred  	%p30, %p29, %p28;
	selp.u32 	%r88, 1, 0, %p30;
	add.s32 	%r89, %r84, %r88;
	ld.global.u32 	%r90, [%rd18+36];
	mul.wide.s32 	%rd37, %r90, 4;
	add.s64 	%rd38, %rd1, %rd37;
	ld.global.u32 	%r91, [%rd38];
	add.s32 	%r92, %r189, 9;
	setp.eq.s32 	%p31, %r91, %r92;
	setp.ne.s32 	%p32, %r90, %r2;
	and.pred  	%p33, %p32, %p31;
	selp.u32 	%r93, 1, 0, %p33;
	add.s32 	%r94, %r89, %r93;
	ld.global.u32 	%r95, [%rd18+40];
	mul.wide.s32 	%rd39, %r95, 4;
	add.s64 	%rd40, %rd1, %rd39;
	ld.global.u32 	%r96, [%rd40];
	add.s32 	%r97, %r189, 10;
	setp.eq.s32 	%p34, %r96, %r97;
	setp.ne.s32 	%p35, %r95, %r2;
	and.pred  	%p36, %p35, %p34;
	selp.u32 	%r98, 1, 0, %p36;
	add.s32 	%r99, %r94, %r98;
	ld.global.u32 	%r100, [%rd18+44];
	mul.wide.s32 	%rd41, %r100, 4;
	add.s64 	%rd42, %rd1, %rd41;
	ld.global.u32 	%r101, [%rd42];
	add.s32 	%r102, %r189, 11;
	setp.eq.s32 	%p37, %r101, %r102;
	setp.ne.s32 	%p38, %r100, %r2;
	and.pred  	%p39, %p38, %p37;
	selp.u32 	%r103, 1, 0, %p39;
	add.s32 	%r104, %r99, %r103;
	ld.global.u32 	%r105, [%rd18+48];
	mul.wide.s32 	%rd43, %r105, 4;
	add.s64 	%rd44, %rd1, %rd43;
	ld.global.u32 	%r106, [%rd44];
	add.s32 	%r107, %r189, 12;
	setp.eq.s32 	%p40, %r106, %r107;
	setp.ne.s32 	%p41, %r105, %r2;
	and.pred  	%p42, %p41, %p40;
	selp.u32 	%r108, 1, 0, %p42;
	add.s32 	%r109, %r104, %r108;
	ld.global.u32 	%r110, [%rd18+52];
	mul.wide.s32 	%rd45, %r110, 4;
	add.s64 	%rd46, %rd1, %rd45;
	ld.global.u32 	%r111, [%rd46];
	add.s32 	%r112, %r189, 13;
	setp.eq.s32 	%p43, %r111, %r112;
	setp.ne.s32 	%p44, %r110, %r2;
	and.pred  	%p45, %p44, %p43;
	selp.u32 	%r113, 1, 0, %p45;
	add.s32 	%r114, %r109, %r113;
	ld.global.u32 	%r115, [%rd18+56];
	mul.wide.s32 	%rd47, %r115, 4;
	add.s64 	%rd48, %rd1, %rd47;
	ld.global.u32 	%r116, [%rd48];
	add.s32 	%r117, %r189, 14;
	setp.eq.s32 	%p46, %r116, %r117;
	setp.ne.s32 	%p47, %r115, %r2;
	and.pred  	%p48, %p47, %p46;
	selp.u32 	%r118, 1, 0, %p48;
	add.s32 	%r119, %r114, %r118;
	ld.global.u32 	%r120, [%rd18+60];
	mul.wide.s32 	%rd49, %r120, 4;
	add.s64 	%rd50, %rd1, %rd49;
	ld.global.u32 	%r121, [%rd50];
	add.s32 	%r122, %r189, 15;
	setp.eq.s32 	%p49, %r121, %r122;
	setp.ne.s32 	%p50, %r120, %r2;
	and.pred  	%p51, %p50, %p49;
	selp.u32 	%r123, 1, 0, %p51;
	add.s32 	%r200, %r119, %r123;
	add.s32 	%r189, %r189, 16;
	add.s32 	%r185, %r185, 16;
	setp.ne.s32 	%p52, %r185, 0;
	@%p52 bra 	$L__BB1_4;
$L__BB1_5:
	setp.eq.s32 	%p53, %r5, 0;
	@%p53 bra 	$L__BB1_14;
	and.b32  	%r17, %r3, 7;
	setp.lt.u32 	%p54, %r5, 8;
	@%p54 bra 	$L__BB1_8;
	mul.wide.s32 	%rd51, %r189, 4;
	add.s64 	%rd52, %rd2, %rd51;
	ld.global.u32 	%r125, [%rd52];
	mul.wide.s32 	%rd53, %r125, 4;
	add.s64 	%rd54, %rd1, %rd53;
	ld.global.u32 	%r126, [%rd54];
	setp.eq.s32 	%p55, %r126, %r189;
	setp.ne.s32 	%p56, %r125, %r2;
	and.pred  	%p57, %p56, %p55;
	selp.u32 	%r127, 1, 0, %p57;
	add.s32 	%r128, %r200, %r127;
	add.s32 	%r129, %r189, 1;
	ld.global.u32 	%r130, [%rd52+4];
	mul.wide.s32 	%rd55, %r130, 4;
	add.s64 	%rd56, %rd1, %rd55;
	ld.global.u32 	%r131, [%rd56];
	setp.eq.s32 	%p58, %r131, %r129;
	setp.ne.s32 	%p59, %r130, %r2;
	and.pred  	%p60, %p59, %p58;
	selp.u32 	%r132, 1, 0, %p60;
	add.s32 	%r133, %r128, %r132;
	add.s32 	%r134, %r189, 2;
	ld.global.u32 	%r135, [%rd52+8];
	mul.wide.s32 	%rd57, %r135, 4;
	add.s64 	%rd58, %rd1, %rd57;
	ld.global.u32 	%r136, [%rd58];
	setp.eq.s32 	%p61, %r136, %r134;
	setp.ne.s32 	%p62, %r135, %r2;
	and.pred  	%p63, %p62, %p61;
	selp.u32 	%r137, 1, 0, %p63;
	add.s32 	%r138, %r133, %r137;
	add.s32 	%r139, %r189, 3;
	ld.global.u32 	%r140, [%rd52+12];
	mul.wide.s32 	%rd59, %r140, 4;
	add.s64 	%rd60, %rd1, %rd59;
	ld.global.u32 	%r141, [%rd60];
	setp.eq.s32 	%p64, %r141, %r139;
	setp.ne.s32 	%p65, %r140, %r2;
	and.pred  	%p66, %p65, %p64;
	selp.u32 	%r142, 1, 0, %p66;
	add.s32 	%r143, %r138, %r142;
	add.s32 	%r144, %r189, 4;
	ld.global.u32 	%r145, [%rd52+16];
	mul.wide.s32 	%rd61, %r145, 4;
	add.s64 	%rd62, %rd1, %rd61;
	ld.global.u32 	%r146, [%rd62];
	setp.eq.s32 	%p67, %r146, %r144;
	setp.ne.s32 	%p68, %r145, %r2;
	and.pred  	%p69, %p68, %p67;
	selp.u32 	%r147, 1, 0, %p69;
	add.s32 	%r148, %r143, %r147;
	add.s32 	%r149, %r189, 5;
	ld.global.u32 	%r150, [%rd52+20];
	mul.wide.s32 	%rd63, %r150, 4;
	add.s64 	%rd64, %rd1, %rd63;
	ld.global.u32 	%r151, [%rd64];
	setp.eq.s32 	%p70, %r151, %r149;
	setp.ne.s32 	%p71, %r150, %r2;
	and.pred  	%p72, %p71, %p70;
	selp.u32 	%r152, 1, 0, %p72;
	add.s32 	%r153, %r148, %r152;
	add.s32 	%r154, %r189, 6;
	ld.global.u32 	%r155, [%rd52+24];
	mul.wide.s32 	%rd65, %r155, 4;
	add.s64 	%rd66, %rd1, %rd65;
	ld.global.u32 	%r156, [%rd66];
	setp.eq.s32 	%p73, %r156, %r154;
	setp.ne.s32 	%p74, %r155, %r2;
	and.pred  	%p75, %p74, %p73;
	selp.u32 	%r157, 1, 0, %p75;
	add.s32 	%r158, %r153, %r157;
	add.s32 	%r159, %r189, 7;
	ld.global.u32 	%r160, [%rd52+28];
	mul.wide.s32 	%rd67, %r160, 4;
	add.s64 	%rd68, %rd1, %rd67;
	ld.global.u32 	%r161, [%rd68];
	setp.eq.s32 	%p76, %r161, %r159;
	setp.ne.s32 	%p77, %r160, %r2;
	and.pred  	%p78, %p77, %p76;
	selp.u32 	%r162, 1, 0, %p78;
	add.s32 	%r200, %r158, %r162;
	add.s32 	%r189, %r189, 8;
$L__BB1_8:
	setp.eq.s32 	%p79, %r17, 0;
	@%p79 bra 	$L__BB1_14;
	and.b32  	%r23, %r3, 3;
	setp.lt.u32 	%p80, %r17, 4;
	@%p80 bra 	$L__BB1_11;
	mul.wide.s32 	%rd69, %r189, 4;
	add.s64 	%rd70, %rd2, %rd69;
	ld.global.u32 	%r164, [%rd70];
	mul.wide.s32 	%rd71, %r164, 4;
	add.s64 	%rd72, %rd1, %rd71;
	ld.global.u32 	%r165, [%rd72];
	setp.eq.s32 	%p81, %r165, %r189;
	setp.ne.s32 	%p82, %r164, %r2;
	and.pred  	%p83, %p82, %p81;
	selp.u32 	%r166, 1, 0, %p83;
	add.s32 	%r167, %r200, %r166;
	add.s32 	%r168, %r189, 1;
	ld.global.u32 	%r169, [%rd70+4];
	mul.wide.s32 	%rd73, %r169, 4;
	add.s64 	%rd74, %rd1, %rd73;
	ld.global.u32 	%r170, [%rd74];
	setp.eq.s32 	%p84, %r170, %r168;
	setp.ne.s32 	%p85, %r169, %r2;
	and.pred  	%p86, %p85, %p84;
	selp.u32 	%r171, 1, 0, %p86;
	add.s32 	%r172, %r167, %r171;
	add.s32 	%r173, %r189, 2;
	ld.global.u32 	%r174, [%rd70+8];
	mul.wide.s32 	%rd75, %r174, 4;
	add.s64 	%rd76, %rd1, %rd75;
	ld.global.u32 	%r175, [%rd76];
	setp.eq.s32 	%p87, %r175, %r173;
	setp.ne.s32 	%p88, %r174, %r2;
	and.pred  	%p89, %p88, %p87;
	selp.u32 	%r176, 1, 0, %p89;
	add.s32 	%r177, %r172, %r176;
	add.s32 	%r178, %r189, 3;
	ld.global.u32 	%r179, [%rd70+12];
	mul.wide.s32 	%rd77, %r179, 4;
	add.s64 	%rd78, %rd1, %rd77;
	ld.global.u32 	%r180, [%rd78];
	setp.eq.s32 	%p90, %r180, %r178;
	setp.ne.s32 	%p91, %r179, %r2;
	and.pred  	%p92, %p91, %p90;
	selp.u32 	%r181, 1, 0, %p92;
	add.s32 	%r200, %r177, %r181;
	add.s32 	%r189, %r189, 4;
$L__BB1_11:
	setp.eq.s32 	%p93, %r23, 0;
	@%p93 bra 	$L__BB1_14;
	neg.s32 	%r197, %r23;
$L__BB1_13:
	.pragma "nounroll";
	mul.wide.s32 	%rd79, %r189, 4;
	add.s64 	%rd80, %rd2, %rd79;
	ld.global.u32 	%r182, [%rd80];
	mul.wide.s32 	%rd81, %r182, 4;
	add.s64 	%rd82, %rd1, %rd81;
	ld.global.u32 	%r183, [%rd82];
	setp.eq.s32 	%p94, %r189, %r183;
	setp.ne.s32 	%p95, %r182, %r2;
	and.pred  	%p96, %p95, %p94;
	selp.u32 	%r184, 1, 0, %p96;
	add.s32 	%r200, %r200, %r184;
	add.s32 	%r189, %r189, 1;
	add.s32 	%r197, %r197, 1;
	setp.ne.s32 	%p97, %r197, 0;
	@%p97 bra 	$L__BB1_13;
$L__BB1_14:
	cvta.to.global.u64 	%rd83, %rd7;
	add.s64 	%rd85, %rd83, %rd13;
	st.global.u32 	[%rd85], %r200;
$L__BB1_15:
	ret;

}
	// .globl	scanDegrees
.visible .entry scanDegrees(
	.param .u32 scanDegrees_param_0,
	.param .u64 .ptr .align 1 scanDegrees_param_1,
	.param .u64 .ptr .align 1 scanDegrees_param_2
)
{
	.reg .pred 	%p<53>;
	.reg .b32 	%r<93>;
	.reg .b64 	%rd<9>;
	// demoted variable
	.shared .align 4 .b8 _ZZ11scanDegreesE9prefixSum[4096];
	ld.param.u32 	%r6, [scanDegrees_param_0];
	ld.param.u64 	%rd2, [scanDegrees_param_1];
	ld.param.u64 	%rd3, [scanDegrees_param_2];
	mov.u32 	%r7, %ctaid.x;
	mov.u32 	%r8, %ntid.x;
	mul.lo.s32 	%r1, %r7, %r8;
	mov.u32 	%r2, %tid.x;
	add.s32 	%r3, %r1, %r2;
	setp.ge.s32 	%p10, %r3, %r6;
	@%p10 bra 	$L__BB2_43;
	cvta.to.global.u64 	%rd4, %rd2;
	mul.wide.s32 	%rd5, %r3, 4;
	add.s64 	%rd1, %rd4, %rd5;
	ld.global.u32 	%r9, [%rd1];
	shl.b32 	%r10, %r2, 2;
	mov.u32 	%r11, _ZZ11scanDegreesE9prefixSum;
	add.s32 	%r4, %r11, %r10;
	st.shared.u32 	[%r4], %r9;
	bar.sync 	0;
	and.b32  	%r12, %r2, 1;
	setp.eq.b32 	%p11, %r12, 1;
	not.pred 	%p12, %p11;
	add.s32 	%r13, %r3, 1;
	setp.lt.s32 	%p13, %r13, %r6;
	and.pred  	%p1, %p12, %p13;
	not.pred 	%p14, %p1;
	@%p14 bra 	$L__BB2_3;
	ld.shared.u32 	%r14, [%r4+4];
	ld.shared.u32 	%r15, [%r4];
	add.s32 	%r16, %r15, %r14;
	st.shared.u32 	[%r4], %r16;
$L__BB2_3:
	bar.sync 	0;
	and.b32  	%r17, %r2, 3;
	setp.eq.s32 	%p15, %r17, 0;
	add.s32 	%r18, %r3, 2;
	setp.lt.s32 	%p16, %r18, %r6;
	and.pred  	%p2, %p15, %p16;
	not.pred 	%p17, %p2;
	@%p17 bra 	$L__BB2_5;
	ld.shared.u32 	%r19, [%r4+8];
	ld.shared.u32 	%r20, [%r4];
	add.s32 	%r21, %r20, %r19;
	st.shared.u32 	[%r4], %r21;
$L__BB2_5:
	bar.sync 	0;
	and.b32  	%r22, %r2, 7;
	setp.eq.s32 	%p18, %r22, 0;
	add.s32 	%r23, %r3, 4;
	setp.lt.s32 	%p19, %r23, %r6;
	and.pred  	%p3, %p18, %p19;
	not.pred 	%p20, %p3;
	@%p20 bra 	$L__BB2_7;
	ld.shared.u32 	%r24, [%r4+16];
	ld.shared.u32 	%r25, [%r4];
	add.s32 	%r26, %r25, %r24;
	st.shared.u32 	[%r4], %r26;
$L__BB2_7:
	bar.sync 	0;
	and.b32  	%r27, %r2, 15;
	setp.eq.s32 	%p21, %r27, 0;
	add.s32 	%r28, %r3, 8;
	setp.lt.s32 	%p22, %r28, %r6;
	and.pred  	%p4, %p21, %p22;
	not.pred 	%p23, %p4;
	@%p23 bra 	$L__BB2_9;
	ld.shared.u32 	%r29, [%r4+32];
	ld.shared.u32 	%r30, [%r4];
	add.s32 	%r31, %r30, %r29;
	st.shared.u32 	[%r4], %r31;
$L__BB2_9:
	bar.sync 	0;
	and.b32  	%r32, %r2, 31;
	setp.eq.s32 	%p24, %r32, 0;
	add.s32 	%r33, %r3, 16;
	setp.lt.s32 	%p25, %r33, %r6;
	and.pred  	%p5, %p24, %p25;
	not.pred 	%p26, %p5;
	@%p26 bra 	$L__BB2_11;
	ld.shared.u32 	%r34, [%r4+64];
	ld.shared.u32 	%r35, [%r4];
	add.s32 	%r36, %r35, %r34;
	st.shared.u32 	[%r4], %r36;
$L__BB2_11:
	bar.sync 	0;
	and.b32  	%r37, %r2, 63;
	setp.eq.s32 	%p27, %r37, 0;
	add.s32 	%r38, %r3, 32;
	setp.lt.s32 	%p28, %r38, %r6;
	and.pred  	%p6, %p27, %p28;
	not.pred 	%p29, %p6;
	@%p29 bra 	$L__BB2_13;
	ld.shared.u32 	%r39, [%r4+128];
	ld.shared.u32 	%r40, [%r4];
	add.s32 	%r41, %r40, %r39;
	st.shared.u32 	[%r4], %r41;
$L__BB2_13:
	bar.sync 	0;
	and.b32  	%r42, %r2, 127;
	setp.eq.s32 	%p30, %r42, 0;
	add.s32 	%r43, %r3, 64;
	setp.lt.s32 	%p31, %r43, %r6;
	and.pred  	%p7, %p30, %p31;
	not.pred 	%p32, %p7;
	@%p32 bra 	$L__BB2_15;
	ld.shared.u32 	%r44, [%r4+256];
	ld.shared.u32 	%r45, [%r4];
	add.s32 	%r46, %r45, %r44;
	st.shared.u32 	[%r4], %r46;
$L__BB2_15:
	bar.sync 	0;
	and.b32  	%r47, %r2, 255;
	setp.eq.s32 	%p33, %r47, 0;
	add.s32 	%r48, %r3, 128;
	setp.lt.s32 	%p34, %r48, %r6;
	and.pred  	%p8, %p33, %p34;
	not.pred 	%p35, %p8;
	@%p35 bra 	$L__BB2_17;
	ld.shared.u32 	%r49, [%r4+512];
	ld.shared.u32 	%r50, [%r4];
	add.s32 	%r51, %r50, %r49;
	st.shared.u32 	[%r4], %r51;
$L__BB2_17:
	bar.sync 	0;
	and.b32  	%r52, %r2, 511;
	setp.eq.s32 	%p36, %r52, 0;
	add.s32 	%r53, %r3, 256;
	setp.lt.s32 	%p37, %r53, %r6;
	and.pred  	%p9, %p36, %p37;
	not.pred 	%p38, %p9;
	@%p38 bra 	$L__BB2_19;
	ld.shared.u32 	%r54, [%r4+1024];
	ld.shared.u32 	%r55, [%r4];
	add.s32 	%r56, %r55, %r54;
	st.shared.u32 	[%r4], %r56;
$L__BB2_19:
	bar.sync 	0;
	setp.ne.s32 	%p39, %r2, 0;
	add.s32 	%r5, %r3, 512;
	setp.ge.s32 	%p40, %r5, %r6;
	or.pred  	%p41, %p39, %p40;
	@%p41 bra 	$L__BB2_21;
	ld.shared.u32 	%r57, [_ZZ11scanDegreesE9prefixSum+2048];
	ld.shared.u32 	%r58, [%r4];
	add.s32 	%r59, %r58, %r57;
	st.shared.u32 	[%r4], %r59;
$L__BB2_21:
	setp.ne.s32 	%p42, %r2, 0;
	bar.sync 	0;
	@%p42 bra 	$L__BB2_24;
	setp.ge.s32 	%p43, %r5, %r6;
	shr.s32 	%r60, %r1, 10;
	ld.shared.u32 	%r61, [_ZZ11scanDegreesE9prefixSum];
	cvta.to.global.u64 	%rd6, %rd3;
	mul.wide.s32 	%rd7, %r60, 4;
	add.s64 	%rd8, %rd6, %rd7;
	st.global.u32 	[%rd8+4], %r61;
	@%p43 bra 	$L__BB2_24;
	ld.shared.u32 	%r62, [%r4];
	ld.shared.u32 	%r63, [_ZZ11scanDegreesE9prefixSum+2048];
	sub.s32 	%r64, %r62, %r63;
	st.shared.u32 	[%r4], %r64;
	st.shared.u32 	[_ZZ11scanDegreesE9prefixSum+2048], %r62;
$L__BB2_24:
	bar.sync 	0;
	@%p38 bra 	$L__BB2_26;
	ld.shared.u32 	%r65, [%r4];
	ld.shared.u32 	%r66, [%r4+1024];
	sub.s32 	%r67, %r65, %r66;
	st.shared.u32 	[%r4], %r67;
	st.shared.u32 	[%r4+1024], %r65;
$L__BB2_26:
	bar.sync 	0;
	@%p35 bra 	$L__BB2_28;
	ld.shared.u32 	%r68, [%r4];
	ld.shared.u32 	%r69, [%r4+512];
	sub.s32 	%r70, %r68, %r69;
	st.shared.u32 	[%r4], %r70;
	st.shared.u32 	[%r4+512], %r68;
$L__BB2_28:
	bar.sync 	0;
	@%p32 bra 	$L__BB2_30;
	ld.shared.u32 	%r71, [%r4];
	ld.shared.u32 	%r72, [%r4+256];
	sub.s32 	%r73, %r71, %r72;
	st.shared.u32 	[%r4], %r73;
	st.shared.u32 	[%r4+256], %r71;
$L__BB2_30:
	bar.sync 	0;
	@%p29 bra 	$L__BB2_32;
	ld.shared.u32 	%r74, [%r4];
	ld.shared.u32 	%r75, [%r4+128];
	sub.s32 	%r76, %r74, %r75;
	st.shared.u32 	[%r4], %r76;
	st.shared.u32 	[%r4+128], %r74;
$L__BB2_32:
	bar.sync 	0;
	@%p26 bra 	$L__BB2_34;
	ld.shared.u32 	%r77, [%r4];
	ld.shared.u32 	%r78, [%r4+64];
	sub.s32 	%r79, %r77, %r78;
	st.shared.u32 	[%r4], %r79;
	st.shared.u32 	[%r4+64], %r77;
$L__BB2_34:
	bar.sync 	0;
	@%p23 bra 	$L__BB2_36;
	ld.shared.u32 	%r80, [%r4];
	ld.shared.u32 	%r81, [%r4+32];
	sub.s32 	%r82, %r80, %r81;
	st.shared.u32 	[%r4], %r82;
	st.shared.u32 	[%r4+32], %r80;
$L__BB2_36:
	bar.sync 	0;
	@%p20 bra 	$L__BB2_38;
	ld.shared.u32 	%r83, [%r4];
	ld.shared.u32 	%r84, [%r4+16];
	sub.s32 	%r85, %r83, %r84;
	st.shared.u32 	[%r4], %r85;
	st.shared.u32 	[%r4+16], %r83;
$L__BB2_38:
	bar.sync 	0;
	@%p17 bra 	$L__BB2_40;
	ld.shared.u32 	%r86, [%r4];
	ld.shared.u32 	%r87, [%r4+8];
	sub.s32 	%r88, %r86, %r87;
	st.shared.u32 	[%r4], %r88;
	st.shared.u32 	[%r4+8], %r86;
$L__BB2_40:
	bar.sync 	0;
	@%p14 bra 	$L__BB2_42;
	ld.shared.u32 	%r89, [%r4];
	ld.shared.u32 	%r90, [%r4+4];
	sub.s32 	%r91, %r89, %r90;
	st.shared.u32 	[%r4], %r91;
	st.shared.u32 	[%r4+4], %r89;
$L__BB2_42:
	bar.sync 	0;
	ld.shared.u32 	%r92, [%r4];
	st.global.u32 	[%rd1], %r92;
$L__BB2_43:
	ret;

}
	// .globl	assignVerticesNextQueue
.visible .entry assignVerticesNextQueue(
	.param .u64 .ptr .align 1 assignVerticesNextQueue_param_0,
	.param .u64 .ptr .align 1 assignVerticesNextQueue_param_1,
	.param .u64 .ptr .align 1 assignVerticesNextQueue_param_2,
	.param .u64 .ptr .align 1 assignVerticesNextQueue_param_3,
	.param .u32 assignVerticesNextQueue_param_4,
	.param .u64 .ptr .align 1 assignVerticesNextQueue_param_5,
	.param .u64 .ptr .align 1 assignVerticesNextQueue_param_6,
	.param .u64 .ptr .align 1 assignVerticesNextQueue_param_7,
	.param .u32 assignVerticesNextQueue_param_8
)
{
	.reg .pred 	%p<8>;
	.reg .b32 	%r<36>;
	.reg .b64 	%rd<28>;

	ld.param.u64 	%rd6, [assignVerticesNextQueue_param_0];
	ld.param.u64 	%rd7, [assignVerticesNextQueue_param_1];
	ld.param.u64 	%rd8, [assignVerticesNextQueue_param_2];
	ld.param.u64 	%rd9, [assignVerticesNextQueue_param_3];
	ld.param.u32 	%r20, [assignVerticesNextQueue_param_4];
	ld.param.u64 	%rd10, [assignVerticesNextQueue_param_5];
	ld.param.u64 	%rd11, [assignVerticesNextQueue_param_6];
	ld.param.u64 	%rd12, [assignVerticesNextQueue_param_7];
	mov.u32 	%r21, %ctaid.x;
	mov.u32 	%r22, %ntid.x;
	mov.u32 	%r1, %tid.x;
	mad.lo.s32 	%r2, %r21, %r22, %r1;
	setp.ge.s32 	%p1, %r2, %r20;
	@%p1 bra 	$L__BB3_8;
	setp.eq.s32 	%p2, %r1, 0;
	mov.b32 	%r28, 0;
	@%p2 bra 	$L__BB3_3;
	cvta.to.global.u64 	%rd13, %rd12;
	mul.wide.s32 	%rd14, %r2, 4;
	add.s64 	%rd15, %rd13, %rd14;
	ld.global.u32 	%r28, [%rd15+-4];
$L__BB3_3:
	cvta.to.global.u64 	%rd16, %rd10;
	mul.wide.s32 	%rd17, %r2, 4;
	add.s64 	%rd18, %rd16, %rd17;
	ld.global.u32 	%r5, [%rd18];
	cvta.to.global.u64 	%rd19, %rd7;
	mul.wide.s32 	%rd20, %r5, 4;
	add.s64 	%rd1, %rd19, %rd20;
	cvta.to.global.u64 	%rd21, %rd8;
	add.s64 	%rd2, %rd21, %rd20;
	ld.global.u32 	%r33, [%rd2];
	setp.lt.s32 	%p3, %r33, 1;
	@%p3 bra 	$L__BB3_8;
	ld.global.u32 	%r34, [%rd1];
	cvta.to.global.u64 	%rd3, %rd6;
	cvta.to.global.u64 	%rd4, %rd9;
	cvta.to.global.u64 	%rd5, %rd11;
	mov.b32 	%r35, 0;
	mov.u32 	%r31, %r34;
$L__BB3_5:
	mul.wide.s32 	%rd22, %r31, 4;
	add.s64 	%rd23, %rd3, %rd22;
	ld.global.u32 	%r12, [%rd23];
	mul.wide.s32 	%rd24, %r12, 4;
	add.s64 	%rd25, %rd4, %rd24;
	ld.global.u32 	%r25, [%rd25];
	setp.ne.s32 	%p4, %r25, %r31;
	setp.eq.s32 	%p5, %r12, %r5;
	or.pred  	%p6, %p5, %p4;
	@%p6 bra 	$L__BB3_7;
	add.s32 	%r26, %r35, %r28;
	mul.wide.s32 	%rd26, %r26, 4;
	add.s64 	%rd27, %rd5, %rd26;
	st.global.u32 	[%rd27], %r12;
	add.s32 	%r35, %r35, 1;
	ld.global.u32 	%r34, [%rd1];
	ld.global.u32 	%r33, [%rd2];
$L__BB3_7:
	add.s32 	%r31, %r31, 1;
	add.s32 	%r27, %r33, %r34;
	setp.lt.s32 	%p7, %r31, %r27;
	@%p7 bra 	$L__BB3_5;
$L__BB3_8:
	ret;

}
	// .globl	augNextLayer
.visible .entry augNextLayer(
	.param .u32 augNextLayer_param_0,
	.param .u64 .ptr .align 1 augNextLayer_param_1,
	.param .u64 .ptr .align 1 augNextLayer_param_2,
	.param .u64 .ptr .align 1 augNextLayer_param_3,
	.param .u64 .ptr .align 1 augNextLayer_param_4,
	.param .u64 .ptr .align 1 augNextLayer_param_5,
	.param .u32 augNextLayer_param_6,
	.param .u64 .ptr .align 1 augNextLayer_param_7
)
{
	.reg .pred 	%p<5>;
	.reg .b32 	%r<27>;
	.reg .b64 	%rd<24>;

	ld.param.u32 	%r14, [augNextLayer_param_0];
	ld.param.u64 	%rd7, [augNextLayer_param_1];
	ld.param.u64 	%rd8, [augNextLayer_param_2];
	ld.param.u64 	%rd9, [augNextLayer_param_3];
	ld.param.u64 	%rd10, [augNextLayer_param_4];
	ld.param.u64 	%rd11, [augNextLayer_param_5];
	ld.param.u32 	%r15, [augNextLayer_param_6];
	ld.param.u64 	%rd12, [augNextLayer_param_7];
	mov.u32 	%r16, %ctaid.x;
	mov.u32 	%r17, %ntid.x;
	mov.u32 	%r18, %tid.x;
	mad.lo.s32 	%r1, %r16, %r17, %r18;
	setp.ge.s32 	%p1, %r1, %r15;
	@%p1 bra 	$L__BB4_6;
	cvta.to.global.u64 	%rd13, %rd9;
	cvta.to.global.u64 	%rd14, %rd8;
	cvta.to.global.u64 	%rd15, %rd12;
	mul.wide.s32 	%rd16, %r1, 4;
	add.s64 	%rd17, %rd15, %rd16;
	ld.global.u32 	%r19, [%rd17];
	mul.wide.s32 	%rd18, %r19, 4;
	add.s64 	%rd1, %rd14, %rd18;
	add.s64 	%rd2, %rd13, %rd18;
	ld.global.u32 	%r25, [%rd2];
	setp.lt.s32 	%p2, %r25, 1;
	@%p2 bra 	$L__BB4_6;
	ld.global.u32 	%r26, [%rd1];
	add.s32 	%r4, %r14, 1;
	cvta.to.global.u64 	%rd3, %rd7;
	cvta.to.global.u64 	%rd4, %rd10;
	cvta.to.global.u64 	%rd5, %rd11;
	mov.u32 	%r24, %r26;
$L__BB4_3:
	mul.wide.s32 	%rd19, %r24, 4;
	add.s64 	%rd20, %rd3, %rd19;
	ld.global.u32 	%r8, [%rd20];
	mul.wide.s32 	%rd21, %r8, 4;
	add.s64 	%rd6, %rd4, %rd21;
	ld.global.u32 	%r20, [%rd6];
	setp.ge.s32 	%p3, %r4, %r20;
	@%p3 bra 	$L__BB4_5;
	st.global.u32 	[%rd6], %r4;
	add.s64 	%rd23, %rd5, %rd21;
	st.global.u32 	[%rd23], %r24;
	ld.global.u32 	%r26, [%rd1];
	ld.global.u32 	%r25, [%rd2];
$L__BB4_5:
	add.s32 	%r24, %r24, 1;
	add.s32 	%r21, %r25, %r26;
	setp.lt.s32 	%p4, %r24, %r21;
	@%p4 bra 	$L__BB4_3;
$L__BB4_6:
	ret;

}
	// .globl	augCountDegrees
.visible .entry augCountDegrees(
	.param .u64 .ptr .align 1 augCountDegrees_param_0,
	.param .u64 .ptr .align 1 augCountDegrees_param_1,
	.param .u64 .ptr .align 1 augCountDegrees_param_2,
	.param .u32 augCountDegrees_param_3,
	.param .u64 .ptr .align 1 augCountDegrees_param_4,
	.param .u64 .ptr .align 1 augCountDegrees_param_5
)
{
	.reg .pred 	%p<40>;
	.reg .b32 	%r<146>;
	.reg .b64 	%rd<27>;

	ld.param.u64 	%rd8, [augCountDegrees_param_0];
	ld.param.u64 	%rd4, [augCountDegrees_param_1];
	ld.param.u64 	%rd5, [augCountDegrees_param_2];
	ld.param.u32 	%r36, [augCountDegrees_param_3];
	ld.param.u64 	%rd6, [augCountDegrees_param_4];
	ld.param.u64 	%rd7, [augCountDegrees_param_5];
	cvta.to.global.u64 	%rd1, %rd8;
	mov.u32 	%r37, %ctaid.x;
	mov.u32 	%r38, %ntid.x;
	mov.u32 	%r39, %tid.x;
	mad.lo.s32 	%r1, %r37, %r38, %r39;
	setp.ge.s32 	%p1, %r1, %r36;
	@%p1 bra 	$L__BB5_15;
	cvta.to.global.u64 	%rd9, %rd5;
	cvta.to.global.u64 	%rd10, %rd4;
	cvta.to.global.u64 	%rd11, %rd6;
	mul.wide.s32 	%rd12, %r1, 4;
	add.s64 	%rd13, %rd11, %rd12;
	ld.global.u32 	%r2, [%rd13];
	mul.wide.s32 	%rd14, %r2, 4;
	add.s64 	%rd2, %rd10, %rd14;
	add.s64 	%rd15, %rd9, %rd14;
	ld.global.u32 	%r3, [%rd15];
	setp.lt.s32 	%p2, %r3, 1;
	mov.b32 	%r145, 0;
	@%p2 bra 	$L__BB5_14;
	ld.global.u32 	%r134, [%rd2];
	and.b32  	%r5, %r3, 15;
	setp.lt.u32 	%p3, %r3, 16;
	mov.b32 	%r145, 0;
	@%p3 bra 	$L__BB5_5;
	and.b32  	%r44, %r3, 2147483632;
	neg.s32 	%r130, %r44;
	add.s64 	%rd3, %rd1, 32;
	mov.b32 	%r145, 0;
$L__BB5_4:
	.pragma "nounroll";
	mul.wide.s32 	%rd16, %r134, 4;
	add.s64 	%rd17, %rd3, %rd16;
	ld.global.u32 	%r45, [%rd17+-32];
	setp.ne.s32 	%p4, %r45, %r2;
	selp.u32 	%r46, 1, 0, %p4;
	add.s32 	%r47, %r145, %r46;
	ld.global.u32 	%r48, [%rd17+-28];
	setp.ne.s32 	%p5, %r48, %r2;
	selp.u32 	%r49, 1, 0, %p5;
	add.s32 	%r50, %r47, %r49;
	ld.global.u32 	%r51, [%rd17+-24];
	setp.ne.s32 	%p6, %r51, %r2;
	selp.u32 	%r52, 1, 0, %p6;
	add.s32 	%r53, %r50, %r52;
	ld.global.u32 	%r54, [%rd17+-20];
	setp.ne.s32 	%p7, %r54, %r2;
	selp.u32 	%r55, 1, 0, %p7;
	add.s32 	%r56, %r53, %r55;
	ld.global.u32 	%r57, [%rd17+-16];
	setp.ne.s32 	%p8, %r57, %r2;
	selp.u32 	%r58, 1, 0, %p8;
	add.s32 	%r59, %r56, %r58;
	ld.global.u32 	%r60, [%rd17+-12];
	setp.ne.s32 	%p9, %r60, %r2;
	selp.u32 	%r61, 1, 0, %p9;
	add.s32 	%r62, %r59, %r61;
	ld.global.u32 	%r63, [%rd17+-8];
	setp.ne.s32 	%p10, %r63, %r2;
	selp.u32 	%r64, 1, 0, %p10;
	add.s32 	%r65, %r62, %r64;
	ld.global.u32 	%r66, [%rd17+-4];
	setp.ne.s32 	%p11, %r66, %r2;
	selp.u32 	%r67, 1, 0, %p11;
	add.s32 	%r68, %r65, %r67;
	ld.global.u32 	%r69, [%rd17];
	setp.ne.s32 	%p12, %r69, %r2;
	selp.u32 	%r70, 1, 0, %p12;
	add.s32 	%r71, %r68, %r70;
	ld.global.u32 	%r72, [%rd17+4];
	setp.ne.s32 	%p13, %r72, %r2;
	selp.u32 	%r73, 1, 0, %p13;
	add.s32 	%r74, %r71, %r73;
	ld.global.u32 	%r75, [%rd17+8];
	setp.ne.s32 	%p14, %r75, %r2;
	selp.u32 	%r76, 1, 0, %p14;
	add.s32 	%r77, %r74, %r76;
	ld.global.u32 	%r78, [%rd17+12];
	setp.ne.s32 	%p15, %r78, %r2;
	selp.u32 	%r79, 1, 0, %p15;
	add.s32 	%r80, %r77, %r79;
	ld.global.u32 	%r81, [%rd17+16];
	setp.ne.s32 	%p16, %r81, %r2;
	selp.u32 	%r82, 1, 0, %p16;
	add.s32 	%r83, %r80, %r82;
	ld.global.u32 	%r84, [%rd17+20];
	setp.ne.s32 	%p17, %r84, %r2;
	selp.u32 	%r85, 1, 0, %p17;
	add.s32 	%r86, %r83, %r85;
	ld.global.u32 	%r87, [%rd17+24];
	setp.ne.s32 	%p18, %r87, %r2;
	selp.u32 	%r88, 1, 0, %p18;
	add.s32 	%r89, %r86, %r88;
	ld.global.u32 	%r90, [%rd17+28];
	setp.ne.s32 	%p19, %r90, %r2;
	selp.u32 	%r91, 1, 0, %p19;
	add.s32 	%r145, %r89, %r91;
	add.s32 	%r134, %r134, 16;
	add.s32 	%r130, %r130, 16;
	setp.ne.s32 	%p20, %r130, 0;
	@%p20 bra 	$L__BB5_4;
$L__BB5_5:
	setp.eq.s32 	%p21, %r5, 0;
	@%p21 bra 	$L__BB5_14;
	and.b32  	%r16, %r3, 7;
	setp.lt.u32 	%p22, %r5, 8;
	@%p22 bra 	$L__BB5_8;
	mul.wide.s32 	%rd18, %r134, 4;
	add.s64 	%rd19, %rd1, %rd18;
	ld.global.u32 	%r93, [%rd19];
	setp.ne.s32 	%p23, %r93, %r2;
	selp.u32 	%r94, 1, 0, %p23;
	add.s32 	%r95, %r145, %r94;
	ld.global.u32 	%r96, [%rd19+4];
	setp.ne.s32 	%p24, %r96, %r2;
	selp.u32 	%r97, 1, 0, %p24;
	add.s32 	%r98, %r95, %r97;
	ld.global.u32 	%r99, [%rd19+8];
	setp.ne.s32 	%p25, %r99, %r2;
	selp.u32 	%r100, 1, 0, %p25;
	add.s32 	%r101, %r98, %r100;
	ld.global.u32 	%r102, [%rd19+12];
	setp.ne.s32 	%p26, %r102, %r2;
	selp.u32 	%r103, 1, 0, %p26;
	add.s32 	%r104, %r101, %r103;
	ld.global.u32 	%r105, [%rd19+16];
	setp.ne.s32 	%p27, %r105, %r2;
	selp.u32 	%r106, 1, 0, %p27;
	add.s32 	%r107, %r104, %r106;
	ld.global.u32 	%r108, [%rd19+20];
	setp.ne.s32 	%p28, %r108, %r2;
	selp.u32 	%r109, 1, 0, %p28;
	add.s32 	%r110, %r107, %r109;
	ld.global.u32 	%r111, [%rd19+24];
	setp.ne.s32 	%p29, %r111, %r2;
	selp.u32 	%r112, 1, 0, %p29;
	add.s32 	%r113, %r110, %r112;
	ld.global.u32 	%r114, [%rd19+28];
	setp.ne.s32 	%p30, %r114, %r2;
	selp.u32 	%r115, 1, 0, %p30;
	add.s32 	%r145, %r113, %r115;
	add.s32 	%r134, %r134, 8;
$L__BB5_8:
	setp.eq.s32 	%p31, %r16, 0;
	@%p31 bra 	$L__BB5_14;
	and.b32  	%r22, %r3, 3;
	setp.lt.u32 	%p32, %r16, 4;
	@%p32 bra 	$L__BB5_11;
	mul.wide.s32 	%rd20, %r134, 4;
	add.s64 	%rd21, %rd1, %rd20;
	ld.global.u32 	%r117, [%rd21];
	setp.ne.s32 	%p33, %r117, %r2;
	selp.u32 	%r118, 1, 0, %p33;
	add.s32 	%r119, %r145, %r118;
	ld.global.u32 	%r120, [%rd21+4];
	setp.ne.s32 	%p34, %r120, %r2;
	selp.u32 	%r121, 1, 0, %p34;
	add.s32 	%r122, %r119, %r121;
	ld.global.u32 	%r123, [%rd21+8];
	setp.ne.s32 	%p35, %r123, %r2;
	selp.u32 	%r124, 1, 0, %p35;
	add.s32 	%r125, %r122, %r124;
	ld.global.u32 	%r126, [%rd21+12];
	setp.ne.s32 	%p36, %r126, %r2;
	selp.u32 	%r127, 1, 0, %p36;
	add.s32 	%r145, %r125, %r127;
	add.s32 	%r134, %r134, 4;
$L__BB5_11:
	setp.eq.s32 	%p37, %r22, 0;
	@%p37 bra 	$L__BB5_14;
	neg.s32 	%r142, %r22;
$L__BB5_13:
	.pragma "nounroll";
	mul.wide.s32 	%rd22, %r134, 4;
	add.s64 	%rd23, %rd1, %rd22;
	ld.global.u32 	%r128, [%rd23];
	setp.ne.s32 	%p38, %r128, %r2;
	selp.u32 	%r129, 1, 0, %p38;
	add.s32 	%r145, %r145, %r129;
	add.s32 	%r134, %r134, 1;
	add.s32 	%r142, %r142, 1;
	setp.ne.s32 	%p39, %r142, 0;
	@%p39 bra 	$L__BB5_13;
$L__BB5_14:
	cvta.to.global.u64 	%rd24, %rd7;
	add.s64 	%rd26, %rd24, %rd12;
	st.global.u32 	[%rd26], %r145;
$L__BB5_15:
	ret;

}
	// .globl	augAssignVNQ
.visible .entry augAssignVNQ(
	.param .u64 .ptr .align 1 augAssignVNQ_param_0,
	.param .u64 .ptr .align 1 augAssignVNQ_param_1,
	.param .u64 .ptr .align 1 augAssignVNQ_param_2,
	.param .u32 augAssignVNQ_param_3,
	.param .u64 .ptr .align 1 augAssignVNQ_param_4,
	.param .u64 .ptr .align 1 augAssignVNQ_param_5,
	.param .u64 .ptr .align 1 augAssignVNQ_param_6,
	.param .u32 augAssignVNQ_param_7,
	.param .u64 .ptr .align 1 augAssignVNQ_param_8,
	.param .u64 .ptr .align 1 augAssignVNQ_param_9,
	.param .u64 .ptr .align 1 augAssignVNQ_param_10,
	.param .u32 augAssignVNQ_param_11
)
{
	.reg .pred 	%p<11>;
	.reg .b32 	%r<65>;
	.reg .b64 	%rd<39>;

	ld.param.u64 	%rd13, [augAssignVNQ_param_0];
	ld.param.u64 	%rd7, [augAssignVNQ_param_1];
	ld.param.u64 	%rd8, [augAssignVNQ_param_2];
	ld.param.u32 	%r38, [augAssignVNQ_param_3];
	ld.param.u64 	%rd9, [augAssignVNQ_param_4];
	ld.param.u64 	%rd14, [augAssignVNQ_param_5];
	ld.param.u64 	%rd10, [augAssignVNQ_param_6];
	ld.param.u64 	%rd11, [augAssignVNQ_param_8];
	ld.param.u64 	%rd12, [augAssignVNQ_param_9];
	ld.param.u64 	%rd15, [augAssignVNQ_param_10];
	ld.param.u32 	%r37, [augAssignVNQ_param_11];
	cvta.to.global.u64 	%rd1, %rd15;
	cvta.to.global.u64 	%rd2, %rd14;
	cvta.to.global.u64 	%rd3, %rd13;
	mov.u32 	%r39, %ctaid.x;
	mov.u32 	%r40, %ntid.x;
	mov.u32 	%r1, %tid.x;
	mad.lo.s32 	%r2, %r39, %r40, %r1;
	setp.ge.s32 	%p1, %r2, %r38;
	@%p1 bra 	$L__BB6_16;
	setp.eq.s32 	%p2, %r1, 0;
	mov.b32 	%r49, 0;
	@%p2 bra 	$L__BB6_3;
	cvta.to.global.u64 	%rd16, %rd10;
	mul.wide.s32 	%rd17, %r2, 4;
	add.s64 	%rd18, %rd16, %rd17;
	ld.global.u32 	%r49, [%rd18+-4];
$L__BB6_3:
	cvta.to.global.u64 	%rd19, %rd9;
	mul.wide.s32 	%rd20, %r2, 4;
	add.s64 	%rd21, %rd19, %rd20;
	ld.global.u32 	%r5, [%rd21];
	cvta.to.global.u64 	%rd22, %rd12;
	add.s64 	%rd23, %rd22, %rd20;
	ld.global.u32 	%r6, [%rd23];
	cvta.to.global.u64 	%rd24, %rd7;
	mul.wide.s32 	%rd25, %r5, 4;
	add.s64 	%rd4, %rd24, %rd25;
	cvta.to.global.u64 	%rd26, %rd8;
	add.s64 	%rd5, %rd26, %rd25;
	ld.global.u32 	%r55, [%rd5];
	setp.lt.s32 	%p3, %r55, 1;
	@%p3 bra 	$L__BB6_16;
	ld.global.u32 	%r56, [%rd4];
	setp.gt.s32 	%p4, %r37, 0;
	@%p4 bra 	$L__BB6_9;
	mov.b32 	%r64, 0;
	mov.u32 	%r60, %r56;
$L__BB6_6:
	mul.wide.s32 	%rd27, %r60, 4;
	add.s64 	%rd28, %rd3, %rd27;
	ld.global.u32 	%r29, [%rd28];
	setp.eq.s32 	%p5, %r29, %r5;
	@%p5 bra 	$L__BB6_8;
	add.s32 	%r43, %r64, %r49;
	mul.wide.s32 	%rd29, %r43, 4;
	add.s64 	%rd30, %rd2, %rd29;
	st.global.u32 	[%rd30], %r29;
	add.s64 	%rd31, %rd1, %rd29;
	st.global.u32 	[%rd31], %r6;
	add.s32 	%r64, %r64, 1;
	ld.global.u32 	%r56, [%rd4];
	ld.global.u32 	%r55, [%rd5];
$L__BB6_8:
	add.s32 	%r60, %r60, 1;
	add.s32 	%r44, %r55, %r56;
	setp.lt.s32 	%p6, %r60, %r44;
	@%p6 bra 	$L__BB6_6;
	bra.uni 	$L__BB6_16;
$L__BB6_9:
	cvta.to.global.u64 	%rd6, %rd11;
	mov.b32 	%r53, 0;
	mov.u32 	%r52, %r56;
$L__BB6_10:
	mul.wide.s32 	%rd32, %r52, 4;
	add.s64 	%rd33, %rd3, %rd32;
	ld.global.u32 	%r13, [%rd33];
	setp.eq.s32 	%p7, %r13, %r5;
	@%p7 bra 	$L__BB6_15;
	mul.lo.s32 	%r54, %r13, %r37;
	add.s32 	%r15, %r54, %r37;
$L__BB6_12:
	mul.wide.s32 	%rd34, %r54, 4;
	add.s64 	%rd35, %rd6, %rd34;
	ld.global.u32 	%r46, [%rd35];
	setp.eq.s32 	%p8, %r46, %r6;
	@%p8 bra 	$L__BB6_16;
	add.s32 	%r54, %r54, 1;
	setp.lt.s32 	%p9, %r54, %r15;
	@%p9 bra 	$L__BB6_12;
	add.s32 	%r47, %r53, %r49;
	mul.wide.s32 	%rd36, %r47, 4;
	add.s64 	%rd37, %rd2, %rd36;
	st.global.u32 	[%rd37], %r13;
	add.s64 	%rd38, %rd1, %rd36;
	st.global.u32 	[%rd38], %r6;
	add.s32 	%r53, %r53, 1;
	ld.global.u32 	%r56, [%rd4];
	ld.global.u32 	%r55, [%rd5];
$L__BB6_15:
	add.s32 	%r52, %r52, 1;
	add.s32 	%r48, %r55, %r56;
	setp.lt.s32 	%p10, %r52, %r48;
	@%p10 bra 	$L__BB6_10;
$L__BB6_16:
	ret;

}
	// .globl	assignPivotID
.visible .entry assignPivotID(
	.param .u64 .ptr .align 1 assignPivotID_param_0,
	.param .u64 .ptr .align 1 assignPivotID_param_1,
	.param .u64 .ptr .align 1 assignPivotID_param_2,
	.param .u32 assignPivotID_param_3,
	.param .u32 assignPivotID_param_4,
	.param .u64 .ptr .align 1 assignPivotID_param_5
)
{
	.reg .pred 	%p<9>;
	.reg .b16 	%rs<2>;
	.reg .b32 	%r<24>;
	.reg .b64 	%rd<17>;

	ld.param.u64 	%rd8, [assignPivotID_param_0];
	ld.param.u64 	%rd5, [assignPivotID_param_1];
	ld.param.u64 	%rd6, [assignPivotID_param_2];
	ld.param.u32 	%r14, [assignPivotID_param_3];
	ld.param.u32 	%r13, [assignPivotID_param_4];
	ld.param.u64 	%rd7, [assignPivotID_param_5];
	cvta.to.global.u64 	%rd1, %rd8;
	mov.u32 	%r15, %ctaid.x;
	mov.u32 	%r16, %ntid.x;
	mov.u32 	%r17, %tid.x;
	mad.lo.s32 	%r22, %r15, %r16, %r17;
	setp.ge.s32 	%p1, %r22, %r14;
	@%p1 bra 	$L__BB7_12;
	setp.ne.s32 	%p2, %r22, 0;
	@%p2 bra 	$L__BB7_3;
	ld.global.u32 	%r21, [%rd1];
	bra.uni 	$L__BB7_4;
$L__BB7_3:
	mul.wide.s32 	%rd9, %r22, 4;
	add.s64 	%rd10, %rd1, %rd9;
	ld.global.u32 	%r21, [%rd10];
	ld.global.u32 	%r18, [%rd10+-4];
	setp.eq.s32 	%p3, %r21, %r18;
	@%p3 bra 	$L__BB7_12;
$L__BB7_4:
	setp.lt.s32 	%p4, %r13, 1;
	@%p4 bra 	$L__BB7_12;
	mul.lo.s32 	%r5, %r21, %r13;
	add.s32 	%r6, %r5, %r13;
	cvta.to.global.u64 	%rd2, %rd5;
	cvta.to.global.u64 	%rd3, %rd6;
	add.s32 	%r7, %r13, %r22;
$L__BB7_6:
	mul.wide.s32 	%rd11, %r22, 4;
	add.s64 	%rd12, %rd1, %rd11;
	ld.global.u32 	%r19, [%rd12];
	setp.ne.s32 	%p5, %r19, %r21;
	@%p5 bra 	$L__BB7_11;
	add.s64 	%rd14, %rd2, %rd11;
	ld.global.u32 	%r9, [%rd14];
	mov.u32 	%r23, %r5;
	bra.uni 	$L__BB7_9;
$L__BB7_8:
	add.s32 	%r23, %r23, 1;
	setp.ge.s32 	%p7, %r23, %r6;
	@%p7 bra 	$L__BB7_13;
$L__BB7_9:
	mul.wide.s32 	%rd15, %r23, 4;
	add.s64 	%rd4, %rd3, %rd15;
	ld.global.u32 	%r20, [%rd4];
	setp.ne.s32 	%p6, %r20, -1;
	@%p6 bra 	$L__BB7_8;
	st.global.u32 	[%rd4], %r9;
$L__BB7_11:
	add.s32 	%r22, %r22, 1;
	setp.lt.s32 	%p8, %r22, %r7;
	@%p8 bra 	$L__BB7_6;
$L__BB7_12:
	ret;
$L__BB7_13:
	cvta.to.global.u64 	%rd16, %rd7;
	mov.b16 	%rs1, 1;
	st.global.u8 	[%rd16], %rs1;
	bra.uni 	$L__BB7_12;

}


// ===== COMPILED SASS (sm_100) =====

	.target	sm_100

	.elftype	@"ET_EXEC"


//--------------------- .note.nv.tkinfo           --------------------------
	.section	.note.nv.tkinfo,"",@"SHT_NOTE"
	.sectionflags	@"SHF_NOTE_NV_TKINFO"
	.tkinfo
        /*0018*/ 	.word	0x00000002
        /*0030*/ 	.string	""
        /*0030*/ 	.string	"ptxas"
        /*0030*/ 	.string	"Cuda compilation tools, release 13.0, V13.0.88"
        /*0030*/ 	.string	"Build cuda_13.0.r13.0/compiler.36424714_0"
        /*0030*/ 	.string	"-arch sm_100 -m 64 "



//--------------------- .note.nv.cuinfo           --------------------------
	.section	.note.nv.cuinfo,"",@"SHT_NOTE"
	.sectionflags	@"SHF_NOTE_NV_CUINFO"
        /*0018*/ 	.short	0x0002
        /*001a*/ 	.short	0x0064
        /*001c*/ 	.short	0x0082
	.zero		2


//--------------------- .nv.info                  --------------------------
	.section	.nv.info,"",@"SHT_CUDA_INFO"
	.align	4


	//----- nvinfo : EIATTR_REGCOUNT
	.align		4
        /*0000*/ 	.byte	0x04, 0x2f
        /*0002*/ 	.short	(.L_1 - .L_0)
	.align		4
.L_0:
        /*0004*/ 	.word	index@(nextLayer)
        /*0008*/ 	.word	0x00000018


	//----- nvinfo : EIATTR_FRAME_SIZE
	.align		4
.L_1:
        /*000c*/ 	.byte	0x04, 0x11
        /*000e*/ 	.short	(.L_3 - .L_2)
	.align		4
.L_2:
        /*0010*/ 	.word	index@(nextLayer)
        /*0014*/ 	.word	0x00000000


	//----- nvinfo : EIATTR_REGCOUNT
	.align		4
.L_3:
        /*0018*/ 	.byte	0x04, 0x2f
        /*001a*/ 	.short	(.L_5 - .L_4)
	.align		4
.L_4:
        /*001c*/ 	.word	index@(countDegrees)
        /*0020*/ 	.word	0x00000022


	//----- nvinfo : EIATTR_FRAME_SIZE
	.align		4
.L_5:
        /*0024*/ 	.byte	0x04, 0x11
        /*0026*/ 	.short	(.L_7 - .L_6)
	.align		4
.L_6:
        /*0028*/ 	.word	index@(countDegrees)
        /*002c*/ 	.word	0x00000000


	//----- nvinfo : EIATTR_REGCOUNT
	.align		4
.L_7:
        /*0030*/ 	.byte	0x04, 0x2f
        /*0032*/ 	.short	(.L_9 - .L_8)
	.align		4
.L_8:
        /*0034*/ 	.word	index@(scanDegrees)
        /*0038*/ 	.word	0x00000010


	//----- nvinfo : EIATTR_FRAME_SIZE
	.align		4
.L_9:
        /*003c*/ 	.byte	0x04, 0x11
        /*003e*/ 	.short	(.L_11 - .L_10)
	.align		4
.L_10:
        /*0040*/ 	.word	index@(scanDegrees)
        /*0044*/ 	.word	0x00000000


	//----- nvinfo : EIATTR_REGCOUNT
	.align		4
.L_11:
        /*0048*/ 	.byte	0x04, 0x2f
        /*004a*/ 	.short	(.L_13 - .L_12)
	.align		4
.L_12:
        /*004c*/ 	.word	index@(assignVerticesNextQueue)
        /*0050*/ 	.word	0x0000001a


	//----- nvinfo : EIATTR_FRAME_SIZE
	.align		4
.L_13:
        /*0054*/ 	.byte	0x04, 0x11
        /*0056*/ 	.short	(.L_15 - .L_14)
	.align		4
.L_14:
        /*0058*/ 	.word	index@(assignVerticesNextQueue)
        /*005c*/ 	.word	0x00000000


	//----- nvinfo : EIATTR_REGCOUNT
	.align		4
.L_15:
        /*0060*/ 	.byte	0x04, 0x2f
        /*0062*/ 	.short	(.L_17 - .L_16)
	.align		4
.L_16:
        /*0064*/ 	.word	index@(augNextLayer)
        /*0068*/ 	.word	0x00000018


	//----- nvinfo : EIATTR_FRAME_SIZE
	.align		4
.L_17:
        /*006c*/ 	.byte	0x04, 0x11
        /*006e*/ 	.short	(.L_19 - .L_18)
	.align		4
.L_18:
        /*0070*/ 	.word	index@(augNextLayer)
        /*0074*/ 	.word	0x00000000


	//----- nvinfo : EIATTR_REGCOUNT
	.align		4
.L_19:
        /*0078*/ 	.byte	0x04, 0x2f
        /*007a*/ 	.short	(.L_21 - .L_20)
	.align		4
.L_20:
        /*007c*/ 	.word	index@(augCountDegrees)
        /*0080*/ 	.word	0x00000020


	//----- nvinfo : EIATTR_FRAME_SIZE
	.align		4
.L_21:
        /*0084*/ 	.byte	0x04, 0x11
        /*0086*/ 	.short	(.L_23 - .L_22)
	.align		4
.L_22:
        /*0088*/ 	.word	index@(augCountDegrees)
        /*008c*/ 	.word	0x00000000


	//----- nvinfo : EIATTR_REGCOUNT
	.align		4
.L_23:
        /*0090*/ 	.byte	0x04, 0x2f
        /*0092*/ 	.short	(.L_25 - .L_24)
	.align		4
.L_24:
        /*0094*/ 	.word	index@(augAssignVNQ)
        /*0098*/ 	.word	0x0000001c


	//----- nvinfo : EIATTR_FRAME_SIZE
	.align		4
.L_25:
        /*009c*/ 	.byte	0x04, 0x11
        /*009e*/ 	.short	(.L_27 - .L_26)
	.align		4
.L_26:
        /*00a0*/ 	.word	index@(augAssignVNQ)
        /*00a4*/ 	.word	0x00000000


	//----- nvinfo : EIATTR_REGCOUNT
	.align		4
.L_27:
        /*00a8*/ 	.byte	0x04, 0x2f
        /*00aa*/ 	.short	(.L_29 - .L_28)
	.align		4
.L_28:
        /*00ac*/ 	.word	index@(assignPivotID)
        /*00b0*/ 	.word	0x0000000f


	//----- nvinfo : EIATTR_FRAME_SIZE
	.align		4
.L_29:
        /*00b4*/ 	.byte	0x04, 0x11
        /*00b6*/ 	.short	(.L_31 - .L_30)
	.align		4
.L_30:
        /*00b8*/ 	.word	index@(assignPivotID)
        /*00bc*/ 	.word	0x00000000


	//----- nvinfo : EIATTR_MIN_STACK_SIZE
	.align		4
.L_31:
        /*00c0*/ 	.byte	0x04, 0x12
        /*00c2*/ 	.short	(.L_33 - .L_32)
	.align		4
.L_32:
        /*00c4*/ 	.word	index@(assignPivotID)
        /*00c8*/ 	.word	0x00000000


	//----- nvinfo : EIATTR_MIN_STACK_SIZE
	.align		4
.L_33:
        /*00cc*/ 	.byte	0x04, 0x12
        /*00ce*/ 	.short	(.L_35 - .L_34)
	.align		4
.L_34:
        /*00d0*/ 	.word	index@(augAssignVNQ)
        /*00d4*/ 	.word	0x00000000


	//----- nvinfo : EIATTR_MIN_STACK_SIZE
	.align		4
.L_35:
        /*00d8*/ 	.byte	0x04, 0x12
        /*00da*/ 	.short	(.L_37 - .L_36)
	.align		4
.L_36:
        /*00dc*/ 	.word	index@(augCountDegrees)
        /*00e0*/ 	.word	0x00000000


	//----- nvinfo : EIATTR_MIN_STACK_SIZE
	.align		4
.L_37:
        /*00e4*/ 	.byte	0x04, 0x12
        /*00e6*/ 	.short	(.L_39 - .L_38)
	.align		4
.L_38:
        /*00e8*/ 	.word	index@(augNextLayer)
        /*00ec*/ 	.word	0x00000000


	//----- nvinfo : EIATTR_MIN_STACK_SIZE
	.align		4
.L_39:
        /*00f0*/ 	.byte	0x04, 0x12
        /*00f2*/ 	.short	(.L_41 - .L_40)
	.align		4
.L_40:
        /*00f4*/ 	.word	index@(assignVerticesNextQueue)
        /*00f8*/ 	.word	0x00000000


	//----- nvinfo : EIATTR_MIN_STACK_SIZE
	.align		4
.L_41:
        /*00fc*/ 	.byte	0x04, 0x12
        /*00fe*/ 	.short	(.L_43 - .L_42)
	.align		4
.L_42:
        /*0100*/ 	.word	index@(scanDegrees)
        /*0104*/ 	.word	0x00000000


	//----- nvinfo : EIATTR_MIN_STACK_SIZE
	.align		4
.L_43:
        /*0108*/ 	.byte	0x04, 0x12
        /*010a*/ 	.short	(.L_45 - .L_44)
	.align		4
.L_44:
        /*010c*/ 	.word	index@(countDegrees)
        /*0110*/ 	.word	0x00000000


	//----- nvinfo : EIATTR_MIN_STACK_SIZE
	.align		4
.L_45:
        /*0114*/ 	.byte	0x04, 0x12
        /*0116*/ 	.short	(.L_47 - .L_46)
	.align		4
.L_46:
        /*0118*/ 	.word	index@(nextLayer)
        /*011c*/ 	.word	0x00000000
.L_47:


//--------------------- .nv.compat                --------------------------
	.section	.nv.compat,"",@"SHT_CUDA_COMPAT_INFO"
	.align	4
        /*0000*/ 	.byte	0x02, 0x09, 0x00, 0x00, 0x02, 0x02, 0x01, 0x00, 0x02, 0x05, 0x05, 0x00, 0x03, 0x07, 0x01, 0x01
        /*0010*/ 	.byte	0x02, 0x03, 0x00, 0x00, 0x02, 0x06, 0x01, 0x00, 0x04, 0x0b, 0x08, 0x00, 0x09, 0x00, 0x00, 0x00
        /*0020*/ 	.byte	0x00, 0x00, 0x00, 0x00


//--------------------- .nv.info.assignPivotID    --------------------------
	.section	.nv.info.assignPivotID,"",@"SHT_CUDA_INFO"
	.sectionflags	@""
	.align	4


	//----- nvinfo : EIATTR_CUDA_API_VERSION
	.align		4
        /*0000*/ 	.byte	0x04, 0x37
        /*0002*/ 	.short	(.L_49 - .L_48)
.L_48:
        /*0004*/ 	.word	0x00000082


	//----- nvinfo : EIATTR_KPARAM_INFO
	.align		4
.L_49:
        /*0008*/ 	.byte	0x04, 0x17
        /*000a*/ 	.short	(.L_51 - .L_50)
.L_50:
        /*000c*/ 	.word	0x00000000
        /*0010*/ 	.short	0x0005
        /*0012*/ 	.short	0x0020
        /*0014*/ 	.byte	0x00, 0xf5, 0x21, 0x00


	//----- nvinfo : EIATTR_KPARAM_INFO
	.align		4
.L_51:
        /*0018*/ 	.byte	0x04, 0x17
        /*001a*/ 	.short	(.L_53 - .L_52)
.L_52:
        /*001c*/ 	.word	0x00000000
        /*0020*/ 	.short	0x0004
        /*0022*/ 	.short	0x001c
        /*0024*/ 	.byte	0x00, 0xf0, 0x11, 0x00


	//----- nvinfo : EIATTR_KPARAM_INFO
	.align		4
.L_53:
        /*0028*/ 	.byte	0x04, 0x17
        /*002a*/ 	.short	(.L_55 - .L_54)
.L_54:
        /*002c*/ 	.word	0x00000000
        /*0030*/ 	.short	0x0003
        /*0032*/ 	.short	0x0018
        /*0034*/ 	.byte	0x00, 0xf0, 0x11, 0x00


	//----- nvinfo : EIATTR_KPARAM_INFO
	.align		4
.L_55:
        /*0038*/ 	.byte	0x04, 0x17
        /*003a*/ 	.short	(.L_57 - .L_56)
.L_56:
        /*003c*/ 	.word	0x00000000
        /*0040*/ 	.short	0x0002
        /*0042*/ 	.short	0x0010
        /*0044*/ 	.byte	0x00, 0xf5, 0x21, 0x00


	//----- nvinfo : EIATTR_KPARAM_INFO
	.align		4
.L_57:
        /*0048*/ 	.byte	0x04, 0x17
        /*004a*/ 	.short	(.L_59 - .L_58)
.L_58:
        /*004c*/ 	.word	0x00000000
        /*0050*/ 	.short	0x0001
        /*0052*/ 	.short	0x0008
        /*0054*/ 	.byte	0x00, 0xf5, 0x21, 0x00


	//----- nvinfo : EIATTR_KPARAM_INFO
	.align		4
.L_59:
        /*0058*/ 	.byte	0x04, 0x17
        /*005a*/ 	.short	(.L_61 - .L_60)
.L_60:
        /*005c*/ 	.word	0x00000000
        /*0060*/ 	.short	0x0000
        /*0062*/ 	.short	0x0000
        /*0064*/ 	.byte	0x00, 0xf5, 0x21, 0x00


	//----- nvinfo : EIATTR_SPARSE_MMA_MASK
	.align		4
.L_61:
        /*0068*/ 	.byte	0x03, 0x50
        /*006a*/ 	.short	0x0000


	//----- nvinfo : EIATTR_MAXREG_COUNT
	.align		4
        /*006c*/ 	.byte	0x03, 0x1b
        /*006e*/ 	.short	0x00ff


	//----- nvinfo : EIATTR_MERCURY_ISA_VERSION
	.align		4
        /*0070*/ 	.byte	0x03, 0x5f
        /*0072*/ 	.short	0x0101


	//----- nvinfo : EIATTR_VRC_CTA_INIT_COUNT
	.align		4
        /*0074*/ 	.byte	0x02, 0x4a
	.zero		1
	.zero		1


	//----- nvinfo : EIATTR_EXIT_INSTR_OFFSETS
	.align		4
        /*0078*/ 	.byte	0x04, 0x1c
        /*007a*/ 	.short	(.L_63 - .L_62)


	//   ....[0]....
.L_62:
        /*007c*/ 	.word	0x00000070


	//   ....[1]....
        /*0080*/ 	.word	0x00000130


	//   ....[2]....
        /*0084*/ 	.word	0x00000170


	//   ....[3]....
        /*0088*/ 	.word	0x00000310


	//   ....[4]....
        /*008c*/ 	.word	0x00000380


	//----- nvinfo : EIATTR_CRS_STACK_SIZE
	.align		4
.L_63:
        /*0090*/ 	.byte	0x04, 0x1e
        /*0092*/ 	.short	(.L_65 - .L_64)
.L_64:
        /*0094*/ 	.word	0x00000000


	//----- nvinfo : EIATTR_CBANK_PARAM_SIZE
	.align		4
.L_65:
        /*0098*/ 	.byte	0x03, 0x19
        /*009a*/ 	.short	0x0028


	//----- nvinfo : EIATTR_PARAM_CBANK
	.align		4
        /*009c*/ 	.byte	0x04, 0x0a
        /*009e*/ 	.short	(.L_67 - .L_66)
	.align		4
.L_66:
        /*00a0*/ 	.word	index@(.nv.constant0.assignPivotID)
        /*00a4*/ 	.short	0x0380
        /*00a6*/ 	.short	0x0028


	//----- nvinfo : EIATTR_SW_WAR
	.align		4
.L_67:
        /*00a8*/ 	.byte	0x04, 0x36
        /*00aa*/ 	.short	(.L_69 - .L_68)
.L_68:
        /*00ac*/ 	.word	0x00000008
.L_69:


//--------------------- .nv.info.augAssignVNQ     --------------------------
	.section	.nv.info.augAssignVNQ,"",@"SHT_CUDA_INFO"
	.sectionflags	@""
	.align	4


	//----- nvinfo : EIATTR_CUDA_API_VERSION
	.align		4
        /*0000*/ 	.byte	0x04, 0x37
        /*0002*/ 	.short	(.L_71 - .L_70)
.L_70:
        /*0004*/ 	.word	0x00000082


	//----- nvinfo : EIATTR_KPARAM_INFO
	.align		4
.L_71:
        /*0008*/ 	.byte	0x04, 0x17
        /*000a*/ 	.short	(.L_73 - .L_72)
.L_72:
        /*000c*/ 	.word	0x00000000
        /*0010*/ 	.short	0x000b
        /*0012*/ 	.short	0x0058
        /*0014*/ 	.byte	0x00, 0xf0, 0x11, 0x00


	//----- nvinfo : EIATTR_KPARAM_INFO
	.align		4
.L_73:
        /*0018*/ 	.byte	0x04, 0x17
        /*001a*/ 	.short	(.L_75 - .L_74)
.L_74:
        /*001c*/ 	.word	0x00000000
        /*0020*/ 	.short	0x000a
        /*0022*/ 	.short	0x0050
        /*0024*/ 	.byte	0x00, 0xf5, 0x21, 0x00


	//----- nvinfo : EIATTR_KPARAM_INFO
	.align		4
.L_75:
        /*0028*/ 	.byte	0x04, 0x17
        /*002a*/ 	.short	(.L_77 - .L_76)
.L_76:
        /*002c*/ 	.word	0x00000000
        /*0030*/ 	.short	0x0009
        /*0032*/ 	.short	0x0048
        /*0034*/ 	.byte	0x00, 0xf5, 0x21, 0x00


	//----- nvinfo : EIATTR_KPARAM_INFO
	.align		4
.L_77:
        /*0038*/ 	.byte	0x04, 0x17
        /*003a*/ 	.short	(.L_79 - .L_78)
.L_78:
        /*003c*/ 	.word	0x00000000
        /*0040*/ 	.short	0x0008
        /*0042*/ 	.short	0x0040
        /*0044*/ 	.byte	0x00, 0xf5, 0x21, 0x00


	//----- nvinfo : EIATTR_KPARAM_INFO
	.align		4
.L_79:
        /*0048*/ 	.byte	0x04, 0x17
        /*004a*/ 	.short	(.L_81 - .L_80)
.L_80:
        /*004c*/ 	.word	0x00000000
        /*0050*/ 	.short	0x0007
        /*0052*/ 	.short	0x0038
        /*0054*/ 	.byte	0x00, 0xf0, 0x11, 0x00


	//----- nvinfo : EIATTR_KPARAM_INFO
	.align		4
.L_81:
        /*0058*/ 	.byte	0x04, 0x17
        /*005a*/ 	.short	(.L_83 - .L_82)
.L_82:
        /*005c*/ 	.word	0x00000000
        /*0060*/ 	.short	0x0006
        /*0062*/ 	.short	0x0030
        /*0064*/ 	.byte	0x00, 0xf5, 0x21, 0x00


	//----- nvinfo : EIATTR_KPARAM_INFO
	.align		4
.L_83:
        /*0068*/ 	.byte	0x04, 0x17
        /*006a*/ 	.short	(.L_85 - .L_84)
.L_84:
        /*006c*/ 	.word	0x00000000
        /*0070*/ 	.short	0x0005
        /*0072*/ 	.short	0x0028
        /*0074*/ 	.byte	0x00, 0xf5, 0x21, 0x00


	//----- nvinfo : EIATTR_KPARAM_INFO
	.align		4
.L_85:
        /*0078*/ 	.byte	0x04, 0x17
        /*007a*/ 	.short	(.L_87 - .L_86)
.L_86:
        /*007c*/ 	.word	0x00000000
        /*0080*/ 	.short	0x0004
        /*0082*/ 	.short	0x0020
        /*0084*/ 	.byte	0x00, 0xf5, 0x21, 0x00


	//----- nvinfo : EIATTR_KPARAM_INFO
	.align		4
.L_87:
        /*0088*/ 	.byte	0x04, 0x17
        /*008a*/ 	.short	(.L_89 - .L_88)
.L_88:
        /*008c*/ 	.word	0x00000000
        /*0090*/ 	.short	0x0003
        /*0092*/ 	.short	0x0018
        /*0094*/ 	.byte	0x00, 0xf0, 0x11, 0x00


	//----- nvinfo : EIATTR_KPARAM_INFO
	.align		4
.L_89:
        /*0098*/ 	.byte	0x04, 0x17
        /*009a*/ 	.short	(.L_91 - .L_90)
.L_90:
        /*009c*/ 	.word	0x00000000
        /*00a0*/ 	.short	0x0002
        /*00a2*/ 	.short	0x0010
        /*00a4*/ 	.byte	0x00, 0xf5, 0x21, 0x00


	//----- nvinfo : EIATTR_KPARAM_INFO
	.align		4
.L_91:
        /*00a8*/ 	.byte	0x04, 0x17
        /*00aa*/ 	.short	(.L_93 - .L_92)
.L_92:
        /*00ac*/ 	.word	0x00000000
        /*00b0*/ 	.short	0x0001
        /*00b2*/ 	.short	0x0008
        /*00b4*/ 	.byte	0x00, 0xf5, 0x21, 0x00


	//----- nvinfo : EIATTR_KPARAM_INFO
	.align		4
.L_93:
        /*00b8*/ 	.byte	0x04, 0x17
        /*00ba*/ 	.short	(.L_95 - .L_94)
.L_94:
        /*00bc*/ 	.word	0x00000000
        /*00c0*/ 	.short	0x0000
        /*00c2*/ 	.short	0x0000
        /*00c4*/ 	.byte	0x00, 0xf5, 0x21, 0x00


	//----- nvinfo : EIATTR_SPARSE_MMA_MASK
	.align		4
.L_95:
        /*00c8*/ 	.byte	0x03, 0x50
        /*00ca*/ 	.short	0x0000


	//----- nvinfo : EIATTR_MAXREG_COUNT
	.align		4
        /*00cc*/ 	.byte	0x03, 0x1b
        /*00ce*/ 	.short	0x00ff


	//----- nvinfo : EIATTR_MERCURY_ISA_VERSION
	.align		4
        /*00d0*/ 	.byte	0x03, 0x5f
        /*00d2*/ 	.short	0x0101


	//----- nvinfo : EIATTR_VRC_CTA_INIT_COUNT
	.align		4
        /*00d4*/ 	.byte	0x02, 0x4a
	.zero		1
	.zero		1


	//----- nvinfo : EIATTR_EXIT_INSTR_OFFSETS
	.align		4
        /*00d8*/ 	.byte	0x04, 0x1c
        /*00da*/ 	.short	(.L_97 - .L_96)


	//   ....[0]....
.L_96:
        /*00dc*/ 	.word	0x00000070


	//   ....[1]....
        /*00e0*/ 	.word	0x00000160


	//   ....[2]....
        /*00e4*/ 	.word	0x00000370


	//   ....[3]....
        /*00e8*/ 	.word	0x00000480


	//   ....[4]....
        /*00ec*/ 	.word	0x000005c0


	//----- nvinfo : EIATTR_CRS_STACK_SIZE
	.align		4
.L_97:
        /*00f0*/ 	.byte	0x04, 0x1e
        /*00f2*/ 	.short	(.L_99 - .L_98)
.L_98:
        /*00f4*/ 	.word	0x00000000


	//----- nvinfo : EIATTR_CBANK_PARAM_SIZE
	.align		4
.L_99:
        /*00f8*/ 	.byte	0x03, 0x19
        /*00fa*/ 	.short	0x005c


	//----- nvinfo : EIATTR_PARAM_CBANK
	.align		4
        /*00fc*/ 	.byte	0x04, 0x0a
        /*00fe*/ 	.short	(.L_101 - .L_100)
	.align		4
.L_100:
        /*0100*/ 	.word	index@(.nv.constant0.augAssignVNQ)
        /*0104*/ 	.short	0x0380
        /*0106*/ 	.short	0x005c


	//----- nvinfo : EIATTR_SW_WAR
	.align		4
.L_101:
        /*0108*/ 	.byte	0x04, 0x36
        /*010a*/ 	.short	(.L_103 - .L_102)
.L_102:
        /*010c*/ 	.word	0x00000008
.L_103:


//--------------------- .nv.info.augCountDegrees  --------------------------
	.section	.nv.info.augCountDegrees,"",@"SHT_CUDA_INFO"
	.sectionflags	@""
	.align	4


	//----- nvinfo : EIATTR_CUDA_API_VERSION
	.align		4
        /*0000*/ 	.byte	0x04, 0x37
        /*0002*/ 	.short	(.L_105 - .L_104)
.L_104:
        /*0004*/ 	.word	0x00000082


	//----- nvinfo : EIATTR_KPARAM_INFO
	.align		4
.L_105:
        /*0008*/ 	.byte	0x04, 0x17
        /*000a*/ 	.short	(.L_107 - .L_106)
.L_106:
        /*000c*/ 	.word	0x00000000
        /*0010*/ 	.short	0x0005
        /*0012*/ 	.short	0x0028
        /*0014*/ 	.byte	0x00, 0xf5, 0x21, 0x00


	//----- nvinfo : EIATTR_KPARAM_INFO
	.align		4
.L_107:
        /*0018*/ 	.byte	0x04, 0x17
        /*001a*/ 	.short	(.L_109 - .L_108)
.L_108:
        /*001c*/ 	.word	0x00000000
        /*0020*/ 	.short	0x0004
        /*0022*/ 	.short	0x0020
        /*0024*/ 	.byte	0x00, 0xf5, 0x21, 0x00


	//----- nvinfo : EIATTR_KPARAM_INFO
	.align		4
.L_109:
        /*0028*/ 	.byte	0x04, 0x17
        /*002a*/ 	.short	(.L_111 - .L_110)
.L_110:
        /*002c*/ 	.word	0x00000000
        /*0030*/ 	.short	0x0003
        /*0032*/ 	.short	0x0018
        /*0034*/ 	.byte	0x00, 0xf0, 0x11, 0x00


	//----- nvinfo : EIATTR_KPARAM_INFO
	.align		4
.L_111:
        /*0038*/ 	.byte	0x04, 0x17
        /*003a*/ 	.short	(.L_113 - .L_112)
.L_112:
        /*003c*/ 	.word	0x00000000
        /*0040*/ 	.short	0x0002
        /*0042*/ 	.short	0x0010
        /*0044*/ 	.byte	0x00, 0xf5, 0x21, 0x00


	//----- nvinfo : EIATTR_KPARAM_INFO
	.align		4
.L_113:
        /*0048*/ 	.byte	0x04, 0x17
        /*004a*/ 	.short	(.L_115 - .L_114)
.L_114:
        /*004c*/ 	.word	0x00000000
        /*0050*/ 	.short	0x0001
        /*0052*/ 	.short	0x0008
        /*0054*/ 	.byte	0x00, 0xf5, 0x21, 0x00


	//----- nvinfo : EIATTR_KPARAM_INFO
	.align		4
.L_115:
        /*0058*/ 	.byte	0x04, 0x17
        /*005a*/ 	.short	(.L_117 - .L_116)
.L_116:
        /*005c*/ 	.word	0x00000000
        /*0060*/ 	.short	0x0000
        /*0062*/ 	.short	0x0000
        /*0064*/ 	.byte	0x00, 0xf5, 0x21, 0x00


	//----- nvinfo : EIATTR_SPARSE_MMA_MASK
	.align		4
.L_117:
        /*0068*/ 	.byte	0x03, 0x50
        /*006a*/ 	.short	0x0000


	//----- nvinfo : EIATTR_MAXREG_COUNT
	.align		4
        /*006c*/ 	.byte	0x03, 0x1b
        /*006e*/ 	.short	0x00ff


	//----- nvinfo : EIATTR_MERCURY_ISA_VERSION
	.align		4
        /*0070*/ 	.byte	0x03, 0x5f
        /*0072*/ 	.short	0x0101


	//----- nvinfo : EIATTR_VRC_CTA_INIT_COUNT
	.align		4
        /*0074*/ 	.byte	0x02, 0x4a
	.zero		1
	.zero		1


	//----- nvinfo : EIATTR_EXIT_INSTR_OFFSETS
	.align		4
        /*0078*/ 	.byte	0x04, 0x1c
        /*007a*/ 	.short	(.L_119 - .L_118)


	//   ....[0]....
.L_118:
        /*007c*/ 	.word	0x00000070


	//   ....[1]....
        /*0080*/ 	.word	0x00000bd0


	//----- nvinfo : EIATTR_CRS_STACK_SIZE
	.align		4
.L_119:
        /*0084*/ 	.byte	0x04, 0x1e
        /*0086*/ 	.short	(.L_121 - .L_120)
.L_120:
        /*0088*/ 	.word	0x00000000


	//----- nvinfo : EIATTR_CBANK_PARAM_SIZE
	.align		4
.L_121:
        /*008c*/ 	.byte	0x03, 0x19
        /*008e*/ 	.short	0x0030


	//----- nvinfo : EIATTR_PARAM_CBANK
	.align		4
        /*0090*/ 	.byte	0x04, 0x0a
        /*0092*/ 	.short	(.L_123 - .L_122)
	.align		4
.L_122:
        /*0094*/ 	.word	index@(.nv.constant0.augCountDegrees)
        /*0098*/ 	.short	0x0380
        /*009a*/ 	.short	0x0030


	//----- nvinfo : EIATTR_SW_WAR
	.align		4
.L_123:
        /*009c*/ 	.byte	0x04, 0x36
        /*009e*/ 	.short	(.L_125 - .L_124)
.L_124:
        /*00a0*/ 	.word	0x00000008
.L_125:


//--------------------- .nv.info.augNextLayer     --------------------------
	.section	.nv.info.augNextLayer,"",@"SHT_CUDA_INFO"
	.sectionflags	@""
	.align	4


	//----- nvinfo : EIATTR_CUDA_API_VERSION
	.align		4
        /*0000*/ 	.byte	0x04, 0x37
        /*0002*/ 	.short	(.L_127 - .L_126)
.L_126:
        /*0004*/ 	.word	0x00000082


	//----- nvinfo : EIATTR_KPARAM_INFO
	.align		4
.L_127:
        /*0008*/ 	.byte	0x04, 0x17
        /*000a*/ 	.short	(.L_129 - .L_128)
.L_128:
        /*000c*/ 	.word	0x00000000
        /*0010*/ 	.short	0x0007
        /*0012*/ 	.short	0x0038
        /*0014*/ 	.byte	0x00, 0xf5, 0x21, 0x00


	//----- nvinfo : EIATTR_KPARAM_INFO
	.align		4
.L_129:
        /*0018*/ 	.byte	0x04, 0x17
        /*001a*/ 	.short	(.L_131 - .L_130)
.L_130:
        /*001c*/ 	.word	0x00000000
        /*0020*/ 	.short	0x0006
        /*0022*/ 	.short	0x0030
        /*0024*/ 	.byte	0x00, 0xf0, 0x11, 0x00


	//----- nvinfo : EIATTR_KPARAM_INFO
	.align		4
.L_131:
        /*0028*/ 	.byte	0x04, 0x17
        /*002a*/ 	.short	(.L_133 - .L_132)
.L_132:
        /*002c*/ 	.word	0x00000000
        /*0030*/ 	.short	0x0005
        /*0032*/ 	.short	0x0028
        /*0034*/ 	.byte	0x00, 0xf5, 0x21, 0x00


	//----- nvinfo : EIATTR_KPARAM_INFO
	.align		4
.L_133:
        /*0038*/ 	.byte	0x04, 0x17
        /*003a*/ 	.short	(.L_135 - .L_134)
.L_134:
        /*003c*/ 	.word	0x00000000
        /*0040*/ 	.short	0x0004
        /*0042*/ 	.short	0x0020
        /*0044*/ 	.byte	0x00, 0xf5, 0x21, 0x00


	//----- nvinfo : EIATTR_KPARAM_INFO
	.align		4
.L_135:
        /*0048*/ 	.byte	0x04, 0x17
        /*004a*/ 	.short	(.L_137 - .L_136)
.L_136:
        /*004c*/ 	.word	0x00000000
        /*0050*/ 	.short	0x0003
        /*0052*/ 	.short	0x0018
        /*0054*/ 	.byte	0x00, 0xf5, 0x21, 0x00


	//----- nvinfo : EIATTR_KPARAM_INFO
	.align		4
.L_137:
        /*0058*/ 	.byte	0x04, 0x17
        /*005a*/ 	.short	(.L_139 - .L_138)
.L_138:
        /*005c*/ 	.word	0x00000000
        /*0060*/ 	.short	0x0002
        /*0062*/ 	.short	0x0010
        /*0064*/ 	.byte	0x00, 0xf5, 0x21, 0x00


	//----- nvinfo : EIATTR_KPARAM_INFO
	.align		4
.L_139:
        /*0068*/ 	.byte	0x04, 0x17
        /*006a*/ 	.short	(.L_141 - .L_140)
.L_140:
        /*006c*/ 	.word	0x00000000
        /*0070*/ 	.short	0x0001
        /*0072*/ 	.short	0x0008
        /*0074*/ 	.byte	0x00, 0xf5, 0x21, 0x00


	//----- nvinfo : EIATTR_KPARAM_INFO
	.align		4
.L_141:
        /*0078*/ 	.byte	0x04, 0x17
        /*007a*/ 	.short	(.L_143 - .L_142)
.L_142:
        /*007c*/ 	.word	0x00000000
        /*0080*/ 	.short	0x0000
        /*0082*/ 	.short	0x0000
        /*0084*/ 	.byte	0x00, 0xf0, 0x11, 0x00


	//----- nvinfo : EIATTR_SPARSE_MMA_MASK
	.align		4
.L_143:
        /*0088*/ 	.byte	0x03, 0x50
        /*008a*/ 	.short	0x0000


	//----- nvinfo : EIATTR_MAXREG_COUNT
	.align		4
        /*008c*/ 	.byte	0x03, 0x1b
        /*008e*/ 	.short	0x00ff


	//----- nvinfo : EIATTR_MERCURY_ISA_VERSION
	.align		4
        /*0090*/ 	.byte	0x03, 0x5f
        /*0092*/ 	.short	0x0101


	//----- nvinfo : EIATTR_VRC_CTA_INIT_COUNT
	.align		4
        /*0094*/ 	.byte	0x02, 0x4a
	.zero		1
	.zero		1


	//----- nvinfo : EIATTR_EXIT_INSTR_OFFSETS
	.align		4
        /*0098*/ 	.byte	0x04, 0x1c
        /*009a*/ 	.short	(.L_145 - .L_144)


	//   ....[0]....
.L_144:
        /*009c*/ 	.word	0x00000070


	//   ....[1]....
        /*00a0*/ 	.word	0x00000120


	//   ....[2]....
        /*00a4*/ 	.word	0x000002b0


	//----- nvinfo : EIATTR_CRS_STACK_SIZE
	.align		4
.L_145:
        /*00a8*/ 	.byte	0x04, 0x1e
        /*00aa*/ 	.short	(.L_147 - .L_146)
.L_146:
        /*00ac*/ 	.word	0x00000000


	//----- nvinfo : EIATTR_CBANK_PARAM_SIZE
	.align		4
.L_147:
        /*00b0*/ 	.byte	0x03, 0x19
        /*00b2*/ 	.short	0x0040


	//----- nvinfo : EIATTR_PARAM_CBANK
	.align		4
        /*00b4*/ 	.byte	0x04, 0x0a
        /*00b6*/ 	.short	(.L_149 - .L_148)
	.align		4
.L_148:
        /*00b8*/ 	.word	index@(.nv.constant0.augNextLayer)
        /*00bc*/ 	.short	0x0380
        /*00be*/ 	.short	0x0040


	//----- nvinfo : EIATTR_SW_WAR
	.align		4
.L_149:
        /*00c0*/ 	.byte	0x04, 0x36
        /*00c2*/ 	.short	(.L_151 - .L_150)
.L_150:
        /*00c4*/ 	.word	0x00000008
.L_151:


//--------------------- .nv.info.assignVerticesNextQueue --------------------------
	.section	.nv.info.assignVerticesNextQueue,"",@"SHT_CUDA_INFO"
	.sectionflags	@""
	.align	4


	//----- nvinfo : EIATTR_CUDA_API_VERSION
	.align		4
        /*0000*/ 	.byte	0x04, 0x37
        /*0002*/ 	.short	(.L_153 - .L_152)
.L_152:
        /*0004*/ 	.word	0x00000082


	//----- nvinfo : EIATTR_KPARAM_INFO
	.align		4
.L_153:
        /*0008*/ 	.byte	0x04, 0x17
        /*000a*/ 	.short	(.L_155 - .L_154)
.L_154:
        /*000c*/ 	.word	0x00000000
        /*0010*/ 	.short	0x0008
        /*0012*/ 	.short	0x0040
        /*0014*/ 	.byte	0x00, 0xf0, 0x11, 0x00


	//----- nvinfo : EIATTR_KPARAM_INFO
	.align		4
.L_155:
        /*0018*/ 	.byte	0x04, 0x17
        /*001a*/ 	.short	(.L_157 - .L_156)
.L_156:
        /*001c*/ 	.word	0x00000000
        /*0020*/ 	.short	0x0007
        /*0022*/ 	.short	0x0038
        /*0024*/ 	.byte	0x00, 0xf5, 0x21, 0x00


	//----- nvinfo : EIATTR_KPARAM_INFO
	.align		4
.L_157:
        /*0028*/ 	.byte	0x04, 0x17
        /*002a*/ 	.short	(.L_159 - .L_158)
.L_158:
        /*002c*/ 	.word	0x00000000
        /*0030*/ 	.short	0x0006
        /*0032*/ 	.short	0x0030
        /*0034*/ 	.byte	0x00, 0xf5, 0x21, 0x00


	//----- nvinfo : EIATTR_KPARAM_INFO
	.align		4
.L_159:
        /*0038*/ 	.byte	0x04, 0x17
        /*003a*/ 	.short	(.L_161 - .L_160)
.L_160:
        /*003c*/ 	.word	0x00000000
        /*0040*/ 	.short	0x0005
        /*0042*/ 	.short	0x0028
        /*0044*/ 	.byte	0x00, 0xf5, 0x21, 0x00


	//----- nvinfo : EIATTR_KPARAM_INFO
	.align		4
.L_161:
        /*0048*/ 	.byte	0x04, 0x17
        /*004a*/ 	.short	(.L_163 - .L_162)
.L_162:
        /*004c*/ 	.word	0x00000000
        /*0050*/ 	.short	0x0004
        /*0052*/ 	.short	0x0020
        /*0054*/ 	.byte	0x00, 0xf0, 0x11, 0x00


	//----- nvinfo : EIATTR_KPARAM_INFO
	.align		4
.L_163:
        /*0058*/ 	.byte	0x04, 0x17
        /*005a*/ 	.short	(.L_165 - .L_164)
.L_164:
        /*005c*/ 	.word	0x00000000
        /*0060*/ 	.short	0x0003
        /*0062*/ 	.short	0x0018
        /*0064*/ 	.byte	0x00, 0xf5, 0x21, 0x00


	//----- nvinfo : EIATTR_KPARAM_INFO
	.align		4
.L_165:
        /*0068*/ 	.byte	0x04, 0x17
        /*006a*/ 	.short	(.L_167 - .L_166)
.L_166:
        /*006c*/ 	.word	0x00000000
        /*0070*/ 	.short	0x0002
        /*0072*/ 	.short	0x0010
        /*0074*/ 	.byte	0x00, 0xf5, 0x21, 0x00


	//----- nvinfo : EIATTR_KPARAM_INFO
	.align		4
.L_167:
        /*0078*/ 	.byte	0x04, 0x17
        /*007a*/ 	.short	(.L_169 - .L_168)
.L_168:
        /*007c*/ 	.word	0x00000000
        /*0080*/ 	.short	0x0001
        /*0082*/ 	.short	0x0008
        /*0084*/ 	.byte	0x00, 0xf5, 0x21, 0x00


	//----- nvinfo : EIATTR_KPARAM_INFO
	.align		4
.L_169:
        /*0088*/ 	.byte	0x04, 0x17
        /*008a*/ 	.short	(.L_171 - .L_170)
.L_170:
        /*008c*/ 	.word	0x00000000
        /*0090*/ 	.short	0x0000
        /*0092*/ 	.short	0x0000
        /*0094*/ 	.byte	0x00, 0xf5, 0x21, 0x00


	//----- nvinfo : EIATTR_SPARSE_MMA_MASK
	.align		4
.L_171:
        /*0098*/ 	.byte	0x03, 0x50
        /*009a*/ 	.short	0x0000


	//----- nvinfo : EIATTR_MAXREG_COUNT
	.align		4
        /*009c*/ 	.byte	0x03, 0x1b
        /*009e*/ 	.short	0x00ff


	//----- nvinfo : EIATTR_MERCURY_ISA_VERSION
	.align		4
        /*00a0*/ 	.byte	0x03, 0x5f
        /*00a2*/ 	.short	0x0101


	//----- nvinfo : EIATTR_VRC_CTA_INIT_COUNT
	.align		4
        /*00a4*/ 	.byte	0x02, 0x4a
	.zero		1
	.zero		1


	//----- nvinfo : EIATTR_EXIT_INSTR_OFFSETS
	.align		4
        /*00a8*/ 	.byte	0x04, 0x1c
        /*00aa*/ 	.short	(.L_173 - .L_172)


	//   ....[0]....
.L_172:
        /*00ac*/ 	.word	0x00000070


	//   ....[1]....
        /*00b0*/ 	.word	0x00000150


	//   ....[2]....
        /*00b4*/ 	.word	0x00000310


	//----- nvinfo : EIATTR_CRS_STACK_SIZE
	.align		4
.L_173:
        /*00b8*/ 	.byte	0x04, 0x1e
        /*00ba*/ 	.short	(.L_175 - .L_174)
.L_174:
        /*00bc*/ 	.word	0x00000000


	//----- nvinfo : EIATTR_CBANK_PARAM_SIZE
	.align		4
.L_175:
        /*00c0*/ 	.byte	0x03, 0x19
        /*00c2*/ 	.short	0x0044


	//----- nvinfo : EIATTR_PARAM_CBANK
	.align		4
        /*00c4*/ 	.byte	0x04, 0x0a
        /*00c6*/ 	.short	(.L_177 - .L_176)
	.align		4
.L_176:
        /*00c8*/ 	.word	index@(.nv.constant0.assignVerticesNextQueue)
        /*00cc*/ 	.short	0x0380
        /*00ce*/ 	.short	0x0044


	//----- nvinfo : EIATTR_SW_WAR
	.align		4
.L_177:
        /*00d0*/ 	.byte	0x04, 0x36
        /*00d2*/ 	.short	(.L_179 - .L_178)
.L_178:
        /*00d4*/ 	.word	0x00000008
.L_179:


//--------------------- .nv.info.scanDegrees      --------------------------
	.section	.nv.info.scanDegrees,"",@"SHT_CUDA_INFO"
	.sectionflags	@""
	.align	4


	//----- nvinfo : EIATTR_CUDA_API_VERSION
	.align		4
        /*0000*/ 	.byte	0x04, 0x37
        /*0002*/ 	.short	(.L_181 - .L_180)
.L_180:
        /*0004*/ 	.word	0x00000082


	//----- nvinfo : EIATTR_KPARAM_INFO
	.align		4
.L_181:
        /*0008*/ 	.byte	0x04, 0x17
        /*000a*/ 	.short	(.L_183 - .L_182)
.L_182:
        /*000c*/ 	.word	0x00000000
        /*0010*/ 	.short	0x0002
        /*0012*/ 	.short	0x0010
        /*0014*/ 	.byte	0x00, 0xf5, 0x21, 0x00


	//----- nvinfo : EIATTR_KPARAM_INFO
	.align		4
.L_183:
        /*0018*/ 	.byte	0x04, 0x17
        /*001a*/ 	.short	(.L_185 - .L_184)
.L_184:
        /*001c*/ 	.word	0x00000000
        /*0020*/ 	.short	0x0001
        /*0022*/ 	.short	0x0008
        /*0024*/ 	.byte	0x00, 0xf5, 0x21, 0x00


	//----- nvinfo : EIATTR_KPARAM_INFO
	.align		4
.L_185:
        /*0028*/ 	.byte	0x04, 0x17
        /*002a*/ 	.short	(.L_187 - .L_186)
.L_186:
        /*002c*/ 	.word	0x00000000
        /*0030*/ 	.short	0x0000
        /*0032*/ 	.short	0x0000
        /*0034*/ 	.byte	0x00, 0xf0, 0x11, 0x00


	//----- nvinfo : EIATTR_SPARSE_MMA_MASK
	.align		4
.L_187:
        /*0038*/ 	.byte	0x03, 0x50
        /*003a*/ 	.short	0x0000


	//----- nvinfo : EIATTR_MAXREG_COUNT
	.align		4
        /*003c*/ 	.byte	0x03, 0x1b
        /*003e*/ 	.short	0x00ff


	//----- nvinfo : EIATTR_NUM_BARRIERS
	.align		4
        /*0040*/ 	.byte	0x02, 0x4c
        /*0042*/ 	.byte	0x01
	.zero		1


	//----- nvinfo : EIATTR_MERCURY_ISA_VERSION
	.align		4
        /*0044*/ 	.byte	0x03, 0x5f
        /*0046*/ 	.short	0x0101


	//----- nvinfo : EIATTR_VRC_CTA_INIT_COUNT
	.align		4
        /*0048*/ 	.byte	0x02, 0x4a
	.zero		1
	.zero		1


	//----- nvinfo : EIATTR_EXIT_INSTR_OFFSETS
	.align		4
        /*004c*/ 	.byte	0x04, 0x1c
        /*004e*/ 	.short	(.L_189 - .L_188)


	//   ....[0]....
.L_188:
        /*0050*/ 	.word	0x00000080


	//   ....[1]....
        /*0054*/ 	.word	0x00000b30


	//----- nvinfo : EIATTR_CRS_STACK_SIZE
	.align		4
.L_189:
        /*0058*/ 	.byte	0x04, 0x1e
        /*005a*/ 	.short	(.L_191 - .L_190)
.L_190:
        /*005c*/ 	.word	0x00000000


	//----- nvinfo : EIATTR_CBANK_PARAM_SIZE
	.align		4
.L_191:
        /*0060*/ 	.byte	0x03, 0x19
        /*0062*/ 	.short	0x0018


	//----- nvinfo : EIATTR_PARAM_CBANK
	.align		4
        /*0064*/ 	.byte	0x04, 0x0a
        /*0066*/ 	.short	(.L_193 - .L_192)
	.align		4
.L_192:
        /*0068*/ 	.word	index@(.nv.constant0.scanDegrees)
        /*006c*/ 	.short	0x0380
        /*006e*/ 	.short	0x0018


	//----- nvinfo : EIATTR_SW_WAR
	.align		4
.L_193:
        /*0070*/ 	.byte	0x04, 0x36
        /*0072*/ 	.short	(.L_195 - .L_194)
.L_194:
        /*0074*/ 	.word	0x00000008
.L_195:


//--------------------- .nv.info.countDegrees     --------------------------
	.section	.nv.info.countDegrees,"",@"SHT_CUDA_INFO"
	.sectionflags	@""
	.align	4


	//----- nvinfo : EIATTR_CUDA_API_VERSION
	.align		4
        /*0000*/ 	.byte	0x04, 0x37
        /*0002*/ 	.short	(.L_197 - .L_196)
.L_196:
        /*0004*/ 	.word	0x00000082


	//----- nvinfo : EIATTR_KPARAM_INFO
	.align		4
.L_197:
        /*0008*/ 	.byte	0x04, 0x17
        /*000a*/ 	.short	(.L_199 - .L_198)
.L_198:
        /*000c*/ 	.word	0x00000000
        /*0010*/ 	.short	0x0006
        /*0012*/ 	.short	0x0030
        /*0014*/ 	.byte	0x00, 0xf5, 0x21, 0x00


	//----- nvinfo : EIATTR_KPARAM_INFO
	.align		4
.L_199:
        /*0018*/ 	.byte	0x04, 0x17
        /*001a*/ 	.short	(.L_201 - .L_200)
.L_200:
        /*001c*/ 	.word	0x00000000
        /*0020*/ 	.short	0x0005
        /*0022*/ 	.short	0x0028
        /*0024*/ 	.byte	0x00, 0xf5, 0x21, 0x00


	//----- nvinfo : EIATTR_KPARAM_INFO
	.align		4
.L_201:
        /*0028*/ 	.byte	0x04, 0x17
        /*002a*/ 	.short	(.L_203 - .L_202)
.L_202:
        /*002c*/ 	.word	0x00000000
        /*0030*/ 	.short	0x0004
        /*0032*/ 	.short	0x0020
        /*0034*/ 	.byte	0x00, 0xf0, 0x11, 0x00


	//----- nvinfo : EIATTR_KPARAM_INFO
	.align		4
.L_203:
        /*0038*/ 	.byte	0x04, 0x17
        /*003a*/ 	.short	(.L_205 - .L_204)
.L_204:
        /*003c*/ 	.word	0x00000000
        /*0040*/ 	.short	0x0003
        /*0042*/ 	.short	0x0018
        /*0044*/ 	.byte	0x00, 0xf5, 0x21, 0x00


	//----- nvinfo : EIATTR_KPARAM_INFO
	.align		4
.L_205:
        /*0048*/ 	.byte	0x04, 0x17
        /*004a*/ 	.short	(.L_207 - .L_206)
.L_206:
        /*004c*/ 	.word	0x00000000
        /*0050*/ 	.short	0x0002
        /*0052*/ 	.short	0x0010
        /*0054*/ 	.byte	0x00, 0xf5, 0x21, 0x00


	//----- nvinfo : EIATTR_KPARAM_INFO
	.align		4
.L_207:
        /*0058*/ 	.byte	0x04, 0x17
        /*005a*/ 	.short	(.L_209 - .L_208)
.L_208:
        /*005c*/ 	.word	0x00000000
        /*0060*/ 	.short	0x0001
        /*0062*/ 	.short	0x0008
        /*0064*/ 	.byte	0x00, 0xf5, 0x21, 0x00


	//----- nvinfo : EIATTR_KPARAM_INFO
	.align		4
.L_209:
        /*0068*/ 	.byte	0x04, 0x17
        /*006a*/ 	.short	(.L_211 - .L_210)
.L_210:
        /*006c*/ 	.word	0x00000000
        /*0070*/ 	.short	0x0000
        /*0072*/ 	.short	0x0000
        /*0074*/ 	.byte	0x00, 0xf5, 0x21, 0x00


	//----- nvinfo : EIATTR_SPARSE_MMA_MASK
	.align		4
.L_211:
        /*0078*/ 	.byte	0x03, 0x50
        /*007a*/ 	.short	0x0000


	//----- nvinfo : EIATTR_MAXREG_COUNT
	.align		4
        /*007c*/ 	.byte	0x03, 0x1b
        /*007e*/ 	.short	0x00ff


	//----- nvinfo : EIATTR_MERCURY_ISA_VERSION
	.align		4
        /*0080*/ 	.byte	0x03, 0x5f
        /*0082*/ 	.short	0x0101


	//----- nvinfo : EIATTR_VRC_CTA_INIT_COUNT
	.align		4
        /*0084*/ 	.byte	0x02, 0x4a
	.zero		1
	.zero		1


	//----- nvinfo : EIATTR_EXIT_INSTR_OFFSETS
	.align		4
        /*0088*/ 	.byte	0x04, 0x1c
        /*008a*/ 	.short	(.L_213 - .L_212)


	//   ....[0]....
.L_212:
        /*008c*/ 	.word	0x00000070


	//   ....[1]....
        /*0090*/ 	.word	0x000012f0


	//----- nvinfo : EIATTR_CRS_STACK_SIZE
	.align		4
.L_213:
        /*0094*/ 	.byte	0x04, 0x1e
        /*0096*/ 	.short	(.L_215 - .L_214)
.L_214:
        /*0098*/ 	.word	0x00000000


	//----- nvinfo : EIATTR_CBANK_PARAM_SIZE
	.align		4
.L_215:
        /*009c*/ 	.byte	0x03, 0x19
        /*009e*/ 	.short	0x0038


	//----- nvinfo : EIATTR_PARAM_CBANK
	.align		4
        /*00a0*/ 	.byte	0x04, 0x0a
        /*00a2*/ 	.short	(.L_217 - .L_216)
	.align		4
.L_216:
        /*00a4*/ 	.word	index@(.nv.constant0.countDegrees)
        /*00a8*/ 	.short	0x0380
        /*00aa*/ 	.short	0x0038


	//----- nvinfo : EIATTR_SW_WAR
	.align		4
.L_217:
        /*00ac*/ 	.byte	0x04, 0x36
        /*00ae*/ 	.short	(.L_219 - .L_218)
.L_218:
        /*00b0*/ 	.word	0x00000008
.L_219:


//--------------------- .nv.info.nextLayer        --------------------------
	.section	.nv.info.nextLayer,"",@"SHT_CUDA_INFO"
	.sectionflags	@""
	.align	4


	//----- nvinfo : EIATTR_CUDA_API_VERSION
	.align		4
        /*0000*/ 	.byte	0x04, 0x37
        /*0002*/ 	.short	(.L_221 - .L_220)
.L_220:
        /*0004*/ 	.word	0x00000082


	//----- nvinfo : EIATTR_KPARAM_INFO
	.align		4
.L_221:
        /*0008*/ 	.byte	0x04, 0x17
        /*000a*/ 	.short	(.L_223 - .L_222)
.L_222:
        /*000c*/ 	.word	0x00000000
        /*0010*/ 	.short	0x0007
        /*0012*/ 	.short	0x0038
        /*0014*/ 	.byte	0x00, 0xf5, 0x21, 0x00


	//----- nvinfo : EIATTR_KPARAM_INFO
	.align		4
.L_223:
        /*0018*/ 	.byte	0x04, 0x17
        /*001a*/ 	.short	(.L_225 - .L_224)
.L_224:
        /*001c*/ 	.word	0x00000000
        /*0020*/ 	.short	0x0006
        /*0022*/ 	.short	0x0030
        /*0024*/ 	.byte	0x00, 0xf0, 0x11, 0x00


	//----- nvinfo : EIATTR_KPARAM_INFO
	.align		4
.L_225:
        /*0028*/ 	.byte	0x04, 0x17
        /*002a*/ 	.short	(.L_227 - .L_226)
.L_226:
        /*002c*/ 	.word	0x00000000
        /*0030*/ 	.short	0x0005
        /*0032*/ 	.short	0x0028
        /*0034*/ 	.byte	0x00, 0xf5, 0x21, 0x00


	//----- nvinfo : EIATTR_KPARAM_INFO
	.align		4
.L_227:
        /*0038*/ 	.byte	0x04, 0x17
        /*003a*/ 	.short	(.L_229 - .L_228)
.L_228:
        /*003c*/ 	.word	0x00000000
        /*0040*/ 	.short	0x0004
        /*0042*/ 	.short	0x0020
        /*0044*/ 	.byte	0x00, 0xf5, 0x21, 0x00


	//----- nvinfo : EIATTR_KPARAM_INFO
	.align		4
.L_229:
        /*0048*/ 	.byte	0x04, 0x17
        /*004a*/ 	.short	(.L_231 - .L_230)
.L_230:
        /*004c*/ 	.word	0x00000000
        /*0050*/ 	.short	0x0003
        /*0052*/ 	.short	0x0018
        /*0054*/ 	.byte	0x00, 0xf5, 0x21, 0x00


	//----- nvinfo : EIATTR_KPARAM_INFO
	.align		4
.L_231:
        /*0058*/ 	.byte	0x04, 0x17
        /*005a*/ 	.short	(.L_233 - .L_232)
.L_232:
        /*005c*/ 	.word	0x00000000
        /*0060*/ 	.short	0x0002
        /*0062*/ 	.short	0x0010
        /*0064*/ 	.byte	0x00, 0xf5, 0x21, 0x00


	//----- nvinfo : EIATTR_KPARAM_INFO
	.align		4
.L_233:
        /*0068*/ 	.byte	0x04, 0x17
        /*006a*/ 	.short	(.L_235 - .L_234)
.L_234:
        /*006c*/ 	.word	0x00000000
        /*0070*/ 	.short	0x0001
        /*0072*/ 	.short	0x0008
        /*0074*/ 	.byte	0x00, 0xf5, 0x21, 0x00


	//----- nvinfo : EIATTR_KPARAM_INFO
	.align		4
.L_235:
        /*0078*/ 	.byte	0x04, 0x17
        /*007a*/ 	.short	(.L_237 - .L_236)
.L_236:
        /*007c*/ 	.word	0x00000000
        /*0080*/ 	.short	0x0000
        /*0082*/ 	.short	0x0000
        /*0084*/ 	.byte	0x00, 0xf0, 0x11, 0x00


	//----- nvinfo : EIATTR_SPARSE_MMA_MASK
	.align		4
.L_237:
        /*0088*/ 	.byte	0x03, 0x50
        /*008a*/ 	.short	0x0000


	//----- nvinfo : EIATTR_MAXREG_COUNT
	.align		4
        /*008c*/ 	.byte	0x03, 0x1b
        /*008e*/ 	.short	0x00ff


	//----- nvinfo : EIATTR_MERCURY_ISA_VERSION
	.align		4
        /*0090*/ 	.byte	0x03, 0x5f
        /*0092*/ 	.short	0x0101


	//----- nvinfo : EIATTR_VRC_CTA_INIT_COUNT
	.align		4
        /*0094*/ 	.byte	0x02, 0x4a
	.zero		1
	.zero		1


	//----- nvinfo : EIATTR_EXIT_INSTR_OFFSETS
	.align		4
        /*0098*/ 	.byte	0x04, 0x1c
        /*009a*/ 	.short	(.L_239 - .L_238)


	//   ....[0]....
.L_238:
        /*009c*/ 	.word	0x00000070


	//   ....[1]....
        /*00a0*/ 	.word	0x00000120


	//   ....[2]....
        /*00a4*/ 	.word	0x000002b0


	//----- nvinfo : EIATTR_CRS_STACK_SIZE
	.align		4
.L_239:
        /*00a8*/ 	.byte	0x04, 0x1e
        /*00aa*/ 	.short	(.L_241 - .L_240)
.L_240:
        /*00ac*/ 	.word	0x00000000


	//----- nvinfo : EIATTR_CBANK_PARAM_SIZE
	.align		4
.L_241:
        /*00b0*/ 	.byte	0x03, 0x19
        /*00b2*/ 	.short	0x0040


	//----- nvinfo : EIATTR_PARAM_CBANK
	.align		4
        /*00b4*/ 	.byte	0x04, 0x0a
        /*00b6*/ 	.short	(.L_243 - .L_242)
	.align		4
.L_242:
        /*00b8*/ 	.word	index@(.nv.constant0.nextLayer)
        /*00bc*/ 	.short	0x0380
        /*00be*/ 	.short	0x0040


	//----- nvinfo : EIATTR_SW_WAR
	.align		4
.L_243:
        /*00c0*/ 	.byte	0x04, 0x36
        /*00c2*/ 	.short	(.L_245 - .L_244)
.L_244:
        /*00c4*/ 	.word	0x00000008
.L_245:


//--------------------- .nv.callgraph             --------------------------
	.section	.nv.callgraph,"",@"SHT_CUDA_CALLGRAPH"
	.align	4
	.sectionentsize	8
	.align		4
        /*0000*/ 	.word	0x00000000
	.align		4
        /*0004*/ 	.word	0xffffffff
	.align		4
        /*0008*/ 	.word	0x00000000
	.align		4
        /*000c*/ 	.word	0xfffffffe
	.align		4
        /*0010*/ 	.word	0x00000000
	.align		4
        /*0014*/ 	.word	0xfffffffd
	.align		4
        /*0018*/ 	.word	0x00000000
	.align		4
        /*001c*/ 	.word	0xfffffffc


//--------------------- .text.assignPivotID       --------------------------
	.section	.text.assignPivotID,"ax",@progbits
	.align	128
        .global         assignPivotID
        .type           assignPivotID,@function
        .size           assignPivotID,(.L_x_56 - assignPivotID)
        .other          assignPivotID,@"STO_CUDA_ENTRY STV_DEFAULT"
assignPivotID:
.text.assignPivotID:
[----:B------:R-:W-:Y:S01]  /*0000*/  LDC R1, c[0x0][0x37c] ;  /* 0x0000df00ff017b82 */ /* 0x000fe20000000800 */
[----:B------:R-:W0:Y:S07]  /*0010*/  S2R R3, SR_TID.X ;  /* 0x0000000000037919 */ /* 0x000e2e0000002100 */
[----:B------:R-:W0:Y:S01]  /*0020*/  S2UR UR4, SR_CTAID.X ;  /* 0x00000000000479c3 */ /* 0x000e220000002500 */
[----:B------:R-:W1:Y:S07]  /*0030*/  LDCU UR5, c[0x0][0x398] ;  /* 0x00007300ff0577ac */ /* 0x000e6e0008000800 */
[----:B------:R-:W0:Y:S02]  /*0040*/  LDC R0, c[0x0][0x360] ;  /* 0x0000d800ff007b82 */ /* 0x000e240000000800 */
[----:B0-----:R-:W-:-:S05]  /*0050*/  IMAD R0, R0, UR4, R3 ;  /* 0x0000000400007c24 */ /* 0x001fca000f8e0203 */
[----:B-1----:R-:W-:-:S13]  /*0060*/  ISETP.GE.AND P0, PT, R0, UR5, PT ;  /* 0x0000000500007c0c */ /* 0x002fda000bf06270 */
[----:B------:R-:W-:Y:S05]  /*0070*/  @P0 EXIT ;  /* 0x000000000000094d */ /* 0x000fea0003800000 */
[----:B------:R-:W-:Y:S01]  /*0080*/  ISETP.NE.AND P0, PT, R0, RZ, PT ;  /* 0x000000ff0000720c */ /* 0x000fe20003f05270 */
[----:B------:R-:W0:-:S12]  /*0090*/  LDCU.64 UR4, c[0x0][0x358] ;  /* 0x00006b00ff0477ac */ /* 0x000e180008000a00 */
[----:B------:R-:W0:Y:S02]  /*00a0*/  @!P0 LDC.64 R2, c[0x0][0x380] ;  /* 0x0000e000ff028b82 */ /* 0x000e240000000a00 */
[----:B0-----:R0:W5:Y:S01]  /*00b0*/  @!P0 LDG.E R6, desc[UR4][R2.64] ;  /* 0x0000000402068981 */ /* 0x001162000c1e1900 */
[----:B------:R-:W-:Y:S04]  /*00c0*/  BSSY.RECONVERGENT B0, `(.L_x_0) ;  /* 0x0000008000007945 */ /* 0x000fe80003800200 */
[----:B------:R-:W-:Y:S05]  /*00d0*/  @!P0 BRA `(.L_x_1) ;  /* 0x0000000000188947 */ /* 0x000fea0003800000 */
[----:B0-----:R-:W0:Y:S02]  /*00e0*/  LDC.64 R2, c[0x0][0x380] ;  /* 0x0000e000ff027b82 */ /* 0x001e240000000a00 */
[----:B0-----:R-:W-:-:S05]  /*00f0*/  IMAD.WIDE R2, R0, 0x4, R2 ;  /* 0x0000000400027825 */ /* 0x001fca00078e0202 */
[----:B-----5:R-:W2:Y:S04]  /*0100*/  LDG.E R6, desc[UR4][R2.64] ;  /* 0x0000000402067981 */ /* 0x020ea8000c1e1900 */
[----:B------:R-:W2:Y:S02]  /*0110*/  LDG.E R5, desc[UR4][R2.64+-0x4] ;  /* 0xfffffc0402057981 */ /* 0x000ea4000c1e1900 */
[----:B--2---:R-:W-:-:S13]  /*0120*/  ISETP.NE.AND P0, PT, R6, R5, PT ;  /* 0x000000050600720c */ /* 0x004fda0003f05270 */
[----:B------:R-:W-:Y:S05]  /*0130*/  @!P0 EXIT ;  /* 0x000000000000894d */ /* 0x000fea0003800000 */
.L_x_1:
[----:B------:R-:W-:Y:S05]  /*0140*/  BSYNC.RECONVERGENT B0 ;  /* 0x0000000000007941 */ /* 0x000fea0003800200 */
.L_x_0:
[----:B0-----:R-:W0:Y:S02]  /*0150*/  LDC R3, c[0x0][0x39c] ;  /* 0x0000e700ff037b82 */ /* 0x001e240000000800 */
[----:B0-----:R-:W-:-:S13]  /*0160*/  ISETP.GE.AND P0, PT, R3, 0x1, PT ;  /* 0x000000010300780c */ /* 0x001fda0003f06270 */
[----:B------:R-:W-:Y:S05]  /*0170*/  @!P0 EXIT ;  /* 0x000000000000894d */ /* 0x000fea0003800000 */
[----:B-----5:R-:W-:Y:S02]  /*0180*/  IMAD R8, R6, R3, RZ ;  /* 0x0000000306087224 */ /* 0x020fe400078e02ff */
[--C-:B------:R-:W-:Y:S02]  /*0190*/  IMAD.IADD R9, R0, 0x1, R3.reuse ;  /* 0x0000000100097824 */ /* 0x100fe400078e0203 */
[----:B------:R-:W-:-:S07]  /*01a0*/  IMAD.IADD R10, R8, 0x1, R3 ;  /* 0x00000001080a7824 */ /* 0x000fce00078e0203 */
.L_x_7:
[----:B0-----:R-:W0:Y:S02]  /*01b0*/  LDC.64 R2, c[0x0][0x380] ;  /* 0x0000e000ff027b82 */ /* 0x001e240000000a00 */
[----:B0-----:R-:W-:-:S06]  /*01c0*/  IMAD.WIDE R2, R0, 0x4, R2 ;  /* 0x0000000400027825 */ /* 0x001fcc00078e0202 */
[----:B------:R-:W2:Y:S01]  /*01d0*/  LDG.E R3, desc[UR4][R2.64] ;  /* 0x0000000402037981 */ /* 0x000ea2000c1e1900 */
[----:B------:R-:W-:Y:S01]  /*01e0*/  BSSY.RECONVERGENT B0, `(.L_x_2) ;  /* 0x0000016000007945 */ /* 0x000fe20003800200 */
[----:B--2---:R-:W-:-:S13]  /*01f0*/  ISETP.NE.AND P0, PT, R3, R6, PT ;  /* 0x000000060300720c */ /* 0x004fda0003f05270 */
[----:B------:R-:W-:Y:S05]  /*0200*/  @P0 BRA `(.L_x_3) ;  /* 0x00000000004c0947 */ /* 0x000fea0003800000 */
[----:B------:R-:W0:Y:S08]  /*0210*/  LDC.64 R2, c[0x0][0x388] ;  /* 0x0000e200ff027b82 */ /* 0x000e300000000a00 */
[----:B------:R-:W1:Y:S01]  /*0220*/  LDC.64 R4, c[0x0][0x390] ;  /* 0x0000e400ff047b82 */ /* 0x000e620000000a00 */
[----:B0-----:R-:W-:-:S05]  /*0230*/  IMAD.WIDE R2, R0, 0x4, R2 ;  /* 0x0000000400027825 */ /* 0x001fca00078e0202 */
[----:B------:R0:W5:Y:S01]  /*0240*/  LDG.E R11, desc[UR4][R2.64] ;  /* 0x00000004020b7981 */ /* 0x000162000c1e1900 */
[----:B------:R-:W-:Y:S01]  /*0250*/  BSSY.RECONVERGENT B1, `(.L_x_4) ;  /* 0x000000d000017945 */ /* 0x000fe20003800200 */
[----:B------:R-:W-:-:S07]  /*0260*/  MOV R7, R8 ;  /* 0x0000000800077202 */ /* 0x000fce0000000f00 */
.L_x_6:
[----:B01----:R-:W-:-:S05]  /*0270*/  IMAD.WIDE R2, R7, 0x4, R4 ;  /* 0x0000000407027825 */ /* 0x003fca00078e0204 */
[----:B------:R-:W2:Y:S02]  /*0280*/  LDG.E R12, desc[UR4][R2.64] ;  /* 0x00000004020c7981 */ /* 0x000ea4000c1e1900 */
[----:B--2---:R-:W-:-:S13]  /*0290*/  ISETP.NE.AND P0, PT, R12, -0x1, PT ;  /* 0xffffffff0c00780c */ /* 0x004fda0003f05270 */
[----:B------:R-:W-:Y:S05]  /*02a0*/  @!P0 BRA `(.L_x_5) ;  /* 0x00000000001c8947 */ /* 0x000fea0003800000 */
[----:B------:R-:W-:-:S05]  /*02b0*/  VIADD R7, R7, 0x1 ;  /* 0x0000000107077836 */ /* 0x000fca0000000000 */
[----:B------:R-:W-:-:S13]  /*02c0*/  ISETP.GE.AND P0, PT, R7, R10, PT ;  /* 0x0000000a0700720c */ /* 0x000fda0003f06270 */
[----:B------:R-:W-:Y:S05]  /*02d0*/  @!P0 BRA `(.L_x_6) ;  /* 0xfffffffc00e48947 */ /* 0x000fea000383ffff */
[----:B------:R-:W0:Y:S01]  /*02e0*/  LDC.64 R2, c[0x0][0x3a0] ;  /* 0x0000e800ff027b82 */ /* 0x000e220000000a00 */
[----:B------:R-:W-:-:S05]  /*02f0*/  HFMA2 R0, -RZ, RZ, 0, 5.9604644775390625e-08 ;  /* 0x00000001ff007431 */ /* 0x000fca00000001ff */
[----:B0-----:R-:W-:Y:S01]  /*0300*/  STG.E.U8 desc[UR4][R2.64], R0 ;  /* 0x0000000002007986 */ /* 0x001fe2000c101104 */
[----:B------:R-:W-:Y:S05]  /*0310*/  EXIT ;  /* 0x000000000000794d */ /* 0x000fea0003800000 */
.L_x_5:
[----:B------:R-:W-:Y:S05]  /*0320*/  BSYNC.RECONVERGENT B1 ;  /* 0x0000000000017941 */ /* 0x000fea0003800200 */
.L_x_4:
[----:B-----5:R0:W-:Y:S02]  /*0330*/  STG.E desc[UR4][R2.64], R11 ;  /* 0x0000000b02007986 */ /* 0x0201e4000c101904 */
.L_x_3:
[----:B------:R-:W-:Y:S05]  /*0340*/  BSYNC.RECONVERGENT B0 ;  /* 0x0000000000007941 */ /* 0x000fea0003800200 */
.L_x_2:
[----:B------:R-:W-:-:S05]  /*0350*/  VIADD R0, R0, 0x1 ;  /* 0x0000000100007836 */ /* 0x000fca0000000000 */
[----:B------:R-:W-:-:S13]  /*0360*/  ISETP.GE.AND P0, PT, R0, R9, PT ;  /* 0x000000090000720c */ /* 0x000fda0003f06270 */
[----:B------:R-:W-:Y:S05]  /*0370*/  @!P0 BRA `(.L_x_7) ;  /* 0xfffffffc008c8947 */ /* 0x000fea000383ffff */
[----:B------:R-:W-:Y:S05]  /*0380*/  EXIT ;  /* 0x000000000000794d */ /* 0x000fea0003800000 */
.L_x_8:
[----:B------:R-:W-:-:S00]  /*0390*/  BRA `(.L_x_8) ;  /* 0xfffffffc00fc7947 */ /* 0x000fc0000383ffff */
[----:B------:R-:W-:-:S00]  /*03a0*/  NOP ;  /* 0x0000000000007918 */ /* 0x000fc00000000000 */
        /* <DEDUP_REMOVED lines=13> */
.L_x_56:


//--------------------- .text.augAssignVNQ        --------------------------
	.section	.text.augAssignVNQ,"ax",@progbits
	.align	128
        .global         augAssignVNQ
        .type           augAssignVNQ,@function
        .size           augAssignVNQ,(.L_x_57 - augAssignVNQ)
        .other          augAssignVNQ,@"STO_CUDA_ENTRY STV_DEFAULT"
augAssignVNQ:
.text.augAssignVNQ:
        /* <DEDUP_REMOVED lines=8> */
[----:B------:R-:W0:Y:S01]  /*0080*/  LDC.64 R8, c[0x0][0x3a0] ;  /* 0x0000e800ff087b82 */ /* 0x000e220000000a00 */
[----:B------:R-:W1:Y:S01]  /*0090*/  LDCU.64 UR4, c[0x0][0x358] ;  /* 0x00006b00ff0477ac */ /* 0x000e620008000a00 */
[----:B------:R-:W-:-:S06]  /*00a0*/  ISETP.NE.AND P0, PT, R4, RZ, PT ;  /* 0x000000ff0400720c */ /* 0x000fcc0003f05270 */
[----:B------:R-:W2:Y:S08]  /*00b0*/  LDC.64 R2, c[0x0][0x390] ;  /* 0x0000e400ff027b82 */ /* 0x000eb00000000a00 */
[----:B------:R-:W3:Y:S01]  /*00c0*/  @P0 LDC.64 R4, c[0x0][0x3b0] ;  /* 0x0000ec00ff040b82 */ /* 0x000ee20000000a00 */
[----:B0-----:R-:W-:-:S04]  /*00d0*/  IMAD.WIDE R8, R7, 0x4, R8 ;  /* 0x0000000407087825 */ /* 0x001fc800078e0208 */
[----:B------:R-:W-:-:S03]  /*00e0*/  HFMA2 R6, -RZ, RZ, 0, 0 ;  /* 0x00000000ff067431 */ /* 0x000fc600000001ff */
[----:B------:R-:W0:Y:S01]  /*00f0*/  LDC.64 R10, c[0x0][0x3c8] ;  /* 0x0000f200ff0a7b82 */ /* 0x000e220000000a00 */
[----:B-1----:R-:W2:Y:S01]  /*0100*/  LDG.E R0, desc[UR4][R8.64] ;  /* 0x0000000408007981 */ /* 0x002ea2000c1e1900 */
[----:B---3--:R-:W-:-:S05]  /*0110*/  @P0 IMAD.WIDE R4, R7, 0x4, R4 ;  /* 0x0000000407040825 */ /* 0x008fca00078e0204 */
[----:B------:R1:W5:Y:S01]  /*0120*/  @P0 LDG.E R6, desc[UR4][R4.64+-0x4] ;  /* 0xfffffc0404060981 */ /* 0x000362000c1e1900 */
[----:B--2---:R-:W-:-:S05]  /*0130*/  IMAD.WIDE R2, R0, 0x4, R2 ;  /* 0x0000000400027825 */ /* 0x004fca00078e0202 */
[----:B------:R-:W2:Y:S02]  /*0140*/  LDG.E R12, desc[UR4][R2.64] ;  /* 0x00000004020c7981 */ /* 0x000ea4000c1e1900 */
[----:B--2---:R-:W-:-:S13]  /*0150*/  ISETP.GE.AND P1, PT, R12, 0x1, PT ;  /* 0x000000010c00780c */ /* 0x004fda0003f26270 */
[----:B01----:R-:W-:Y:S05]  /*0160*/  @!P1 EXIT ;  /* 0x000000000000994d */ /* 0x003fea0003800000 */
[----:B------:R-:W0:Y:S01]  /*0170*/  LDC.64 R4, c[0x0][0x388] ;  /* 0x0000e200ff047b82 */ /* 0x000e220000000a00 */
[----:B------:R-:W-:Y:S01]  /*0180*/  IMAD.WIDE R8, R7, 0x4, R10 ;  /* 0x0000000407087825 */ /* 0x000fe200078e020a */
[----:B------:R-:W1:Y:S04]  /*0190*/  LDCU UR6, c[0x0][0x3d8] ;  /* 0x00007b00ff0677ac */ /* 0x000e680008000800 */
[----:B------:R2:W5:Y:S01]  /*01a0*/  LDG.E R7, desc[UR4][R8.64] ;  /* 0x0000000408077981 */ /* 0x000562000c1e1900 */
[----:B0-----:R-:W-:-:S05]  /*01b0*/  IMAD.WIDE R4, R0, 0x4, R4 ;  /* 0x0000000400047825 */ /* 0x001fca00078e0204 */
[----:B------:R2:W5:Y:S01]  /*01c0*/  LDG.E R14, desc[UR4][R4.64] ;  /* 0x00000004040e7981 */ /* 0x000562000c1e1900 */
[----:B-1----:R-:W-:Y:S01]  /*01d0*/  UISETP.GT.AND UP0, UPT, UR6, URZ, UPT ;  /* 0x000000ff0600728c */ /* 0x002fe2000bf04270 */
[----:B------:R-:W-:-:S08]  /*01e0*/  MOV R15, R12 ;  /* 0x0000000c000f7202 */ /* 0x000fd00000000f00 */
[----:B--2---:R-:W-:Y:S05]  /*01f0*/  BRA.U UP0, `(.L_x_9) ;  /* 0x0000000100607547 */ /* 0x004fea000b800000 */
[----:B------:R-:W0:Y:S01]  /*0200*/  LDC.64 R12, c[0x0][0x380] ;  /* 0x0000e000ff0c7b82 */ /* 0x000e220000000a00 */
[----:B------:R-:W-:Y:S01]  /*0210*/  IMAD.MOV.U32 R21, RZ, RZ, RZ ;  /* 0x000000ffff157224 */ /* 0x000fe200078e00ff */
[----:B-----5:R-:W-:-:S06]  /*0220*/  MOV R23, R14 ;  /* 0x0000000e00177202 */ /* 0x020fcc0000000f00 */
[----:B------:R-:W1:Y:S08]  /*0230*/  LDC.64 R10, c[0x0][0x3a8] ;  /* 0x0000ea00ff0a7b82 */ /* 0x000e700000000a00 */
[----:B------:R-:W2:Y:S02]  /*0240*/  LDC.64 R8, c[0x0][0x3d0] ;  /* 0x0000f400ff087b82 */ /* 0x000ea40000000a00 */
.L_x_12:
[----:B0-----:R-:W-:-:S05]  /*0250*/  IMAD.WIDE R16, R23, 0x4, R12 ;  /* 0x0000000417107825 */ /* 0x001fca00078e020c */
[----:B------:R-:W3:Y:S01]  /*0260*/  LDG.E R25, desc[UR4][R16.64] ;  /* 0x0000000410197981 */ /* 0x000ee2000c1e1900 */
[----:B------:R-:W-:Y:S01]  /*0270*/  BSSY.RECONVERGENT B0, `(.L_x_10) ;  /* 0x000000c000007945 */ /* 0x000fe20003800200 */
[----:B------:R-:W-:Y:S01]  /*0280*/  VIADD R23, R23, 0x1 ;  /* 0x0000000117177836 */ /* 0x000fe20000000000 */
[----:B---3--:R-:W-:-:S13]  /*0290*/  ISETP.NE.AND P0, PT, R25, R0, PT ;  /* 0x000000001900720c */ /* 0x008fda0003f05270 */
[----:B------:R-:W-:Y:S05]  /*02a0*/  @!P0 BRA `(.L_x_11) ;  /* 0x0000000000208947 */ /* 0x000fea0003800000 */
[----:B------:R-:W-:-:S05]  /*02b0*/  IADD3 R19, PT, PT, R21, R6, RZ ;  /* 0x0000000615137210 */ /* 0x000fca0007ffe0ff */
[----:B-1----:R-:W-:-:S04]  /*02c0*/  IMAD.WIDE R16, R19, 0x4, R10 ;  /* 0x0000000413107825 */ /* 0x002fc800078e020a */
[----:B--2---:R-:W-:Y:S01]  /*02d0*/  IMAD.WIDE R18, R19, 0x4, R8 ;  /* 0x0000000413127825 */ /* 0x004fe200078e0208 */
[----:B------:R0:W-:Y:S04]  /*02e0*/  STG.E desc[UR4][R16.64], R25 ;  /* 0x0000001910007986 */ /* 0x0001e8000c101904 */
[----:B------:R0:W-:Y:S04]  /*02f0*/  STG.E desc[UR4][R18.64], R7 ;  /* 0x0000000712007986 */ /* 0x0001e8000c101904 */
[----:B------:R0:W5:Y:S04]  /*0300*/  LDG.E R14, desc[UR4][R4.64] ;  /* 0x00000004040e7981 */ /* 0x000168000c1e1900 */
[----:B------:R0:W5:Y:S01]  /*0310*/  LDG.E R15, desc[UR4][R2.64] ;  /* 0x00000004020f7981 */ /* 0x000162000c1e1900 */
[----:B------:R-:W-:-:S07]  /*0320*/  IADD3 R21, PT, PT, R21, 0x1, RZ ;  /* 0x0000000115157810 */ /* 0x000fce0007ffe0ff */
.L_x_11:
[----:B------:R-:W-:Y:S05]  /*0330*/  BSYNC.RECONVERGENT B0 ;  /* 0x0000000000007941 */ /* 0x000fea0003800200 */
.L_x_10:
[----:B0----5:R-:W-:-:S05]  /*0340*/  IMAD.IADD R16, R15, 0x1, R14 ;  /* 0x000000010f107824 */ /* 0x021fca00078e020e */
[----:B------:R-:W-:-:S13]  /*0350*/  ISETP.GE.AND P0, PT, R23, R16, PT ;  /* 0x000000101700720c */ /* 0x000fda0003f06270 */
[----:B------:R-:W-:Y:S05]  /*0360*/  @!P0 BRA `(.L_x_12) ;  /* 0xfffffffc00b88947 */ /* 0x000fea000383ffff */
[----:B------:R-:W-:Y:S05]  /*0370*/  EXIT ;  /* 0x000000000000794d */ /* 0x000fea0003800000 */
.L_x_9:
[----:B------:R-:W-:Y:S01]  /*0380*/  HFMA2 R9, -RZ, RZ, 0, 0 ;  /* 0x00000000ff097431 */ /* 0x000fe200000001ff */
[----:B-----5:R-:W-:-:S07]  /*0390*/  MOV R8, R14 ;  /* 0x0000000e00087202 */ /* 0x020fce0000000f00 */
.L_x_17:
[----:B------:R-:W0:Y:S02]  /*03a0*/  LDC.64 R10, c[0x0][0x380] ;  /* 0x0000e000ff0a7b82 */ /* 0x000e240000000a00 */
[----:B0-----:R-:W-:-:S05]  /*03b0*/  IMAD.WIDE R10, R8, 0x4, R10 ;  /* 0x00000004080a7825 */ /* 0x001fca00078e020a */
[----:B------:R-:W2:Y:S01]  /*03c0*/  LDG.E R17, desc[UR4][R10.64] ;  /* 0x000000040a117981 */ /* 0x000ea2000c1e1900 */
[----:B------:R-:W-:Y:S01]  /*03d0*/  BSSY.RECONVERGENT B0, `(.L_x_13) ;  /* 0x000001a000007945 */ /* 0x000fe20003800200 */
[----:B--2---:R-:W-:-:S13]  /*03e0*/  ISETP.NE.AND P0, PT, R17, R0, PT ;  /* 0x000000001100720c */ /* 0x004fda0003f05270 */
[----:B------:R-:W-:Y:S05]  /*03f0*/  @!P0 BRA `(.L_x_14) ;  /* 0x00000000005c8947 */ /* 0x000fea0003800000 */
[----:B------:R-:W0:Y:S01]  /*0400*/  LDCU UR6, c[0x0][0x3d8] ;  /* 0x00007b00ff0677ac */ /* 0x000e220008000800 */
[----:B------:R-:W1:Y:S01]  /*0410*/  LDC.64 R12, c[0x0][0x3c0] ;  /* 0x0000f000ff0c7b82 */ /* 0x000e620000000a00 */
[----:B------:R-:W-:Y:S01]  /*0420*/  BSSY.RECONVERGENT B1, `(.L_x_15) ;  /* 0x000000a000017945 */ /* 0x000fe20003800200 */
[----:B0-----:R-:W-:-:S04]  /*0430*/  IMAD R15, R17, UR6, RZ ;  /* 0x00000006110f7c24 */ /* 0x001fc8000f8e02ff */
[----:B------:R-:W-:-:S07]  /*0440*/  VIADD R14, R15, UR6 ;  /* 0x000000060f0e7c36 */ /* 0x000fce0008000000 */
.L_x_16:
[----:B-1----:R-:W-:-:S06]  /*0450*/  IMAD.WIDE R10, R15, 0x4, R12 ;  /* 0x000000040f0a7825 */ /* 0x002fcc00078e020c */
[----:B------:R-:W2:Y:S02]  /*0460*/  LDG.E R10, desc[UR4][R10.64] ;  /* 0x000000040a0a7981 */ /* 0x000ea4000c1e1900 */
[----:B--2---:R-:W-:-:S13]  /*0470*/  ISETP.NE.AND P0, PT, R10, R7, PT ;  /* 0x000000070a00720c */ /* 0x004fda0003f05270 */
[----:B------:R-:W-:Y:S05]  /*0480*/  @!P0 EXIT ;  /* 0x000000000000894d */ /* 0x000fea0003800000 */
[----:B------:R-:W-:-:S04]  /*0490*/  IADD3 R15, PT, PT, R15, 0x1, RZ ;  /* 0x000000010f0f7810 */ /* 0x000fc80007ffe0ff */
[----:B------:R-:W-:-:S13]  /*04a0*/  ISETP.GE.AND P0, PT, R15, R14, PT ;  /* 0x0000000e0f00720c */ /* 0x000fda0003f06270 */
[----:B------:R-:W-:Y:S05]  /*04b0*/  @!P0 BRA `(.L_x_16) ;  /* 0xfffffffc00e48947 */ /* 0x000fea000383ffff */
[----:B------:R-:W-:Y:S05]  /*04c0*/  BSYNC.RECONVERGENT B1 ;  /* 0x0000000000017941 */ /* 0x000fea0003800200 */
.L_x_15:
[----:B------:R-:W0:Y:S01]  /*04d0*/  LDC.64 R10, c[0x0][0x3a8] ;  /* 0x0000ea00ff0a7b82 */ /* 0x000e220000000a00 */
[----:B------:R-:W-:-:S07]  /*04e0*/  IADD3 R15, PT, PT, R9, R6, RZ ;  /* 0x00000006090f7210 */ /* 0x000fce0007ffe0ff */
[----:B------:R-:W1:Y:S01]  /*04f0*/  LDC.64 R12, c[0x0][0x3d0] ;  /* 0x0000f400ff0c7b82 */ /* 0x000e620000000a00 */
[----:B0-----:R-:W-:-:S05]  /*0500*/  IMAD.WIDE R10, R15, 0x4, R10 ;  /* 0x000000040f0a7825 */ /* 0x001fca00078e020a */
[----:B------:R0:W-:Y:S01]  /*0510*/  STG.E desc[UR4][R10.64], R17 ;  /* 0x000000110a007986 */ /* 0x0001e2000c101904 */
[----:B-1----:R-:W-:-:S05]  /*0520*/  IMAD.WIDE R12, R15, 0x4, R12 ;  /* 0x000000040f0c7825 */ /* 0x002fca00078e020c */
[----:B------:R0:W-:Y:S04]  /*0530*/  STG.E desc[UR4][R12.64], R7 ;  /* 0x000000070c007986 */ /* 0x0001e8000c101904 */
[----:B------:R0:W5:Y:S04]  /*0540*/  LDG.E R14, desc[UR4][R4.64] ;  /* 0x00000004040e7981 */ /* 0x000168000c1e1900 */
[----:B------:R0:W5:Y:S01]  /*0550*/  LDG.E R15, desc[UR4][R2.64] ;  /* 0x00000004020f7981 */ /* 0x000162000c1e1900 */
[----:B------:R-:W-:-:S07]  /*0560*/  VIADD R9, R9, 0x1 ;  /* 0x0000000109097836 */ /* 0x000fce0000000000 */
.L_x_14:
[----:B------:R-:W-:Y:S05]  /*0570*/  BSYNC.RECONVERGENT B0 ;  /* 0x0000000000007941 */ /* 0x000fea0003800200 */
.L_x_13:
[----:B------:R-:W-:Y:S02]  /*0580*/  IADD3 R8, PT, PT, R8, 0x1, RZ ;  /* 0x0000000108087810 */ /* 0x000fe40007ffe0ff */
[----:B0----5:R-:W-:-:S04]  /*0590*/  IADD3 R11, PT, PT, R15, R14, RZ ;  /* 0x0000000e0f0b7210 */ /* 0x021fc80007ffe0ff */
[----:B------:R-:W-:-:S13]  /*05a0*/  ISETP.GE.AND P0, PT, R8, R11, PT ;  /* 0x0000000b0800720c */ /* 0x000fda0003f06270 */
[----:B------:R-:W-:Y:S05]  /*05b0*/  @!P0 BRA `(.L_x_17) ;  /* 0xfffffffc00788947 */ /* 0x000fea000383ffff */
[----:B------:R-:W-:Y:S05]  /*05c0*/  EXIT ;  /* 0x000000000000794d */ /* 0x000fea0003800000 */
.L_x_18:
        /* <DEDUP_REMOVED lines=11> */
.L_x_57:


//--------------------- .text.augCountDegrees     --------------------------
	.section	.text.augCountDegrees,"ax",@progbits
	.align	128
        .global         augCountDegrees
        .type           augCountDegrees,@function
        .size           augCountDegrees,(.L_x_58 - augCountDegrees)
        .other          augCountDegrees,@"STO_CUDA_ENTRY STV_DEFAULT"
augCountDegrees:
.text.augCountDegrees:
        /* <DEDUP_REMOVED lines=9> */
[----:B------:R-:W1:Y:S07]  /*0090*/  LDCU.64 UR4, c[0x0][0x358] ;  /* 0x00006b00ff0477ac */ /* 0x000e6e0008000a00 */
[----:B------:R-:W2:Y:S01]  /*00a0*/  LDC.64 R4, c[0x0][0x390] ;  /* 0x0000e400ff047b82 */ /* 0x000ea20000000a00 */
[----:B0-----:R-:W-:-:S05]  /*00b0*/  IMAD.WIDE R2, R0, 0x4, R2 ;  /* 0x0000000400027825 */ /* 0x001fca00078e0202 */
[----:B-1----:R-:W2:Y:S02]  /*00c0*/  LDG.E R6, desc[UR4][R2.64] ;  /* 0x0000000402067981 */ /* 0x002ea4000c1e1900 */
[----:B--2---:R-:W-:-:S05]  /*00d0*/  IMAD.WIDE R4, R6, 0x4, R4 ;  /* 0x0000000406047825 */ /* 0x004fca00078e0204 */
[----:B------:R-:W2:Y:S01]  /*00e0*/  LDG.E R7, desc[UR4][R4.64] ;  /* 0x0000000404077981 */ /* 0x000ea2000c1e1900 */
[----:B------:R-:W-:Y:S01]  /*00f0*/  BSSY.RECONVERGENT B0, `(.L_x_19) ;  /* 0x00000aa000007945 */ /* 0x000fe20003800200 */
[----:B------:R-:W-:Y:S01]  /*0100*/  IMAD.MOV.U32 R8, RZ, RZ, RZ ;  /* 0x000000ffff087224 */ /* 0x000fe200078e00ff */
[----:B--2---:R-:W-:-:S13]  /*0110*/  ISETP.GE.AND P0, PT, R7, 0x1, PT ;  /* 0x000000010700780c */ /* 0x004fda0003f06270 */
[----:B------:R-:W-:Y:S05]  /*0120*/  @!P0 BRA `(.L_x_20) ;  /* 0x0000000800988947 */ /* 0x000fea0003800000 */
[----:B------:R-:W0:Y:S02]  /*0130*/  LDC.64 R2, c[0x0][0x388] ;  /* 0x0000e200ff027b82 */ /* 0x000e240000000a00 */
[----:B0-----:R-:W-:-:S05]  /*0140*/  IMAD.WIDE R2, R6, 0x4, R2 ;  /* 0x0000000406027825 */ /* 0x001fca00078e0202 */
[----:B------:R0:W5:Y:S01]  /*0150*/  LDG.E R9, desc[UR4][R2.64] ;  /* 0x0000000402097981 */ /* 0x000162000c1e1900 */
[C---:B------:R-:W-:Y:S01]  /*0160*/  ISETP.GE.U32.AND P1, PT, R7.reuse, 0x10, PT ;  /* 0x000000100700780c */ /* 0x040fe20003f26070 */
[----:B------:R-:W-:Y:S01]  /*0170*/  BSSY.RECONVERGENT B1, `(.L_x_21) ;  /* 0x0000050000017945 */ /* 0x000fe20003800200 */
[----:B------:R-:W-:Y:S01]  /*0180*/  LOP3.LUT R10, R7, 0xf, RZ, 0xc0, !PT ;  /* 0x0000000f070a7812 */ /* 0x000fe200078ec0ff */
[----:B------:R-:W-:-:S03]  /*0190*/  IMAD.MOV.U32 R8, RZ, RZ, RZ ;  /* 0x000000ffff087224 */ /* 0x000fc600078e00ff */
[----:B------:R-:W-:-:S07]  /*01a0*/  ISETP.NE.AND P0, PT, R10, RZ, PT ;  /* 0x000000ff0a00720c */ /* 0x000fce0003f05270 */
[----:B0-----:R-:W-:Y:S06]  /*01b0*/  @!P1 BRA `(.L_x_22) ;  /* 0x00000004002c9947 */ /* 0x001fec0003800000 */
[----:B------:R-:W0:Y:S01]  /*01c0*/  LDC.64 R2, c[0x0][0x380] ;  /* 0x0000e000ff027b82 */ /* 0x000e220000000a00 */
[----:B------:R-:W-:Y:S01]  /*01d0*/  LOP3.LUT R11, R7, 0x7ffffff0, RZ, 0xc0, !PT ;  /* 0x7ffffff0070b7812 */ /* 0x000fe200078ec0ff */
[----:B------:R-:W-:-:S03]  /*01e0*/  IMAD.MOV.U32 R8, RZ, RZ, RZ ;  /* 0x000000ffff087224 */ /* 0x000fc600078e00ff */
[----:B------:R-:W-:Y:S02]  /*01f0*/  IADD3 R11, PT, PT, -R11, RZ, RZ ;  /* 0x000000ff0b0b7210 */ /* 0x000fe40007ffe1ff */
[----:B0-----:R-:W-:-:S05]  /*0200*/  IADD3 R2, P1, PT, R2, 0x20, RZ ;  /* 0x0000002002027810 */ /* 0x001fca0007f3e0ff */
[----:B------:R-:W-:-:S08]  /*0210*/  IMAD.X R3, RZ, RZ, R3, P1 ;  /* 0x000000ffff037224 */ /* 0x000fd000008e0603 */
.L_x_23:
[----:B-----5:R-:W-:-:S05]  /*0220*/  IMAD.WIDE R4, R9, 0x4, R2 ;  /* 0x0000000409047825 */ /* 0x020fca00078e0202 */
[----:B------:R-:W2:Y:S04]  /*0230*/  LDG.E R18, desc[UR4][R4.64+-0x20] ;  /* 0xffffe00404127981 */ /* 0x000ea8000c1e1900 */
[----:B------:R-:W3:Y:S04]  /*0240*/  LDG.E R20, desc[UR4][R4.64+-0x1c] ;  /* 0xffffe40404147981 */ /* 0x000ee8000c1e1900 */
[----:B------:R-:W4:Y:S04]  /*0250*/  LDG.E R22, desc[UR4][R4.64+-0x18] ;  /* 0xffffe80404167981 */ /* 0x000f28000c1e1900 */
        /* <DEDUP_REMOVED lines=12> */
[----:B------:R0:W4:Y:S01]  /*0320*/  LDG.E R16, desc[UR4][R4.64+0x1c] ;  /* 0x00001c0404107981 */ /* 0x000122000c1e1900 */
[----:B------:R-:W-:-:S02]  /*0330*/  VIADD R11, R11, 0x10 ;  /* 0x000000100b0b7836 */ /* 0x000fc40000000000 */
[----:B------:R-:W-:Y:S01]  /*0340*/  VIADD R9, R9, 0x10 ;  /* 0x0000001009097836 */ /* 0x000fe20000000000 */
[-C--:B--2---:R-:W-:Y:S01]  /*0350*/  ISETP.NE.AND P1, PT, R18, R6.reuse, PT ;  /* 0x000000061200720c */ /* 0x084fe20003f25270 */
[----:B------:R-:W-:Y:S01]  /*0360*/  VIADD R18, R8, 0x1 ;  /* 0x0000000108127836 */ /* 0x000fe20000000000 */
[----:B---3--:R-:W-:-:S11]  /*0370*/  ISETP.NE.AND P2, PT, R20, R6, PT ;  /* 0x000000061400720c */ /* 0x008fd60003f45270 */
[----:B------:R-:W-:Y:S01]  /*0380*/  @!P1 IMAD.MOV R18, RZ, RZ, R8 ;  /* 0x000000ffff129224 */ /* 0x000fe200078e0208 */
[----:B----4-:R-:W-:-:S04]  /*0390*/  ISETP.NE.AND P1, PT, R22, R6, PT ;  /* 0x000000061600720c */ /* 0x010fc80003f25270 */
[----:B------:R-:W-:Y:S01]  /*03a0*/  IADD3 R8, PT, PT, R18, 0x1, RZ ;  /* 0x0000000112087810 */ /* 0x000fe20007ffe0ff */
[----:B------:R-:W-:Y:S01]  /*03b0*/  @!P2 IMAD.MOV R8, RZ, RZ, R18 ;  /* 0x000000ffff08a224 */ /* 0x000fe200078e0212 */
[----:B------:R-:W-:-:S03]  /*03c0*/  ISETP.NE.AND P2, PT, R24, R6, PT ;  /* 0x000000061800720c */ /* 0x000fc60003f45270 */
[----:B------:R-:W-:-:S04]  /*03d0*/  VIADD R18, R8, 0x1 ;  /* 0x0000000108127836 */ /* 0x000fc80000000000 */
[----:B------:R-:W-:Y:S01]  /*03e0*/  @!P1 IMAD.MOV R18, RZ, RZ, R8 ;  /* 0x000000ffff129224 */ /* 0x000fe200078e0208 */
[----:B------:R-:W-:-:S04]  /*03f0*/  ISETP.NE.AND P1, PT, R13, R6, PT ;  /* 0x000000060d00720c */ /* 0x000fc80003f25270 */
[----:B0-----:R-:W-:Y:S01]  /*0400*/  IADD3 R4, PT, PT, R18, 0x1, RZ ;  /* 0x0000000112047810 */ /* 0x001fe20007ffe0ff */
[----:B------:R-:W-:Y:S01]  /*0410*/  @!P2 IMAD.MOV R4, RZ, RZ, R18 ;  /* 0x000000ffff04a224 */ /* 0x000fe200078e0212 */
[----:B------:R-:W-:-:S03]  /*0420*/  ISETP.NE.AND P2, PT, R15, R6, PT ;  /* 0x000000060f00720c */ /* 0x000fc60003f45270 */
[----:B------:R-:W-:-:S04]  /*0430*/  VIADD R5, R4, 0x1 ;  /* 0x0000000104057836 */ /* 0x000fc80000000000 */
[----:B------:R-:W-:Y:S01]  /*0440*/  @!P1 IMAD.MOV R5, RZ, RZ, R4 ;  /* 0x000000ffff059224 */ /* 0x000fe200078e0204 */
[----:B------:R-:W-:-:S04]  /*0450*/  ISETP.NE.AND P1, PT, R17, R6, PT ;  /* 0x000000061100720c */ /* 0x000fc80003f25270 */
[----:B------:R-:W-:Y:S01]  /*0460*/  IADD3 R4, PT, PT, R5, 0x1, RZ ;  /* 0x0000000105047810 */ /* 0x000fe20007ffe0ff */
        /* <DEDUP_REMOVED lines=27> */
[----:B------:R-:W-:Y:S02]  /*0620*/  @!P1 IADD3 R5, PT, PT, R4, RZ, RZ ;  /* 0x000000ff04059210 */ /* 0x000fe40007ffe0ff */
[----:B------:R-:W-:-:S03]  /*0630*/  ISETP.NE.AND P1, PT, R11, RZ, PT ;  /* 0x000000ff0b00720c */ /* 0x000fc60003f25270 */
[----:B------:R-:W-:Y:S02]  /*0640*/  VIADD R8, R5, 0x1 ;  /* 0x0000000105087836 */ /* 0x000fe40000000000 */
[----:B------:R-:W-:-:S08]  /*0650*/  @!P2 IMAD.MOV R8, RZ, RZ, R5 ;  /* 0x000000ffff08a224 */ /* 0x000fd000078e0205 */
[----:B------:R-:W-:Y:S05]  /*0660*/  @P1 BRA `(.L_x_23) ;  /* 0xfffffff800ec1947 */ /* 0x000fea000383ffff */
.L_x_22:
[----:B------:R-:W-:Y:S05]  /*0670*/  BSYNC.RECONVERGENT B1 ;  /* 0x0000000000017941 */ /* 0x000fea0003800200 */
.L_x_21:
[----:B------:R-:W-:Y:S05]  /*0680*/  @!P0 BRA `(.L_x_20) ;  /* 0x0000000400408947 */ /* 0x000fea0003800000 */
[----:B------:R-:W-:Y:S01]  /*0690*/  ISETP.GE.U32.AND P1, PT, R10, 0x8, PT ;  /* 0x000000080a00780c */ /* 0x000fe20003f26070 */
[----:B------:R-:W-:Y:S01]  /*06a0*/  BSSY.RECONVERGENT B1, `(.L_x_24) ;  /* 0x0000027000017945 */ /* 0x000fe20003800200 */
[----:B------:R-:W-:-:S04]  /*06b0*/  LOP3.LUT R12, R7, 0x7, RZ, 0xc0, !PT ;  /* 0x00000007070c7812 */ /* 0x000fc800078ec0ff */
[----:B------:R-:W-:-:S07]  /*06c0*/  ISETP.NE.AND P0, PT, R12, RZ, PT ;  /* 0x000000ff0c00720c */ /* 0x000fce0003f05270 */
[----:B------:R-:W-:Y:S06]  /*06d0*/  @!P1 BRA `(.L_x_25) ;  /* 0x00000000008c9947 */ /* 0x000fec0003800000 */
[----:B------:R-:W0:Y:S02]  /*06e0*/  LDC.64 R2, c[0x0][0x380] ;  /* 0x0000e000ff027b82 */ /* 0x000e240000000a00 */
[----:B0----5:R-:W-:-:S05]  /*06f0*/  IMAD.WIDE R2, R9, 0x4, R2 ;  /* 0x0000000409027825 */ /* 0x021fca00078e0202 */
[----:B------:R-:W2:Y:S04]  /*0700*/  LDG.E R5, desc[UR4][R2.64] ;  /* 0x0000000402057981 */ /* 0x000ea8000c1e1900 */
[----:B------:R-:W3:Y:S04]  /*0710*/  LDG.E R11, desc[UR4][R2.64+0x4] ;  /* 0x00000404020b7981 */ /* 0x000ee8000c1e1900 */
[----:B------:R-:W4:Y:S04]  /*0720*/  LDG.E R13, desc[UR4][R2.64+0x8] ;  /* 0x00000804020d7981 */ /* 0x000f28000c1e1900 */
[----:B------:R-:W4:Y:S04]  /*0730*/  LDG.E R15, desc[UR4][R2.64+0xc] ;  /* 0x00000c04020f7981 */ /* 0x000f28000c1e1900 */
[----:B------:R-:W4:Y:S04]  /*0740*/  LDG.E R17, desc[UR4][R2.64+0x10] ;  /* 0x0000100402117981 */ /* 0x000f28000c1e1900 */
[----:B------:R-:W4:Y:S04]  /*0750*/  LDG.E R19, desc[UR4][R2.64+0x14] ;  /* 0x0000140402137981 */ /* 0x000f28000c1e1900 */
[----:B------:R-:W4:Y:S04]  /*0760*/  LDG.E R21, desc[UR4][R2.64+0x18] ;  /* 0x0000180402157981 */ /* 0x000f28000c1e1900 */
[----:B------:R0:W4:Y:S01]  /*0770*/  LDG.E R23, desc[UR4][R2.64+0x1c] ;  /* 0x00001c0402177981 */ /* 0x000122000c1e1900 */
[----:B------:R-:W-:-:S02]  /*0780*/  IADD3 R4, PT, PT, R8, 0x1, RZ ;  /* 0x0000000108047810 */ /* 0x000fc40007ffe0ff */
[----:B------:R-:W-:Y:S02]  /*0790*/  IADD3 R9, PT, PT, R9, 0x8, RZ ;  /* 0x0000000809097810 */ /* 0x000fe40007ffe0ff */
[-C--:B--2---:R-:W-:Y:S02]  /*07a0*/  ISETP.NE.AND P2, PT, R5, R6.reuse, PT ;  /* 0x000000060500720c */ /* 0x084fe40003f45270 */
[----:B---3--:R-:W-:-:S11]  /*07b0*/  ISETP.NE.AND P1, PT, R11, R6, PT ;  /* 0x000000060b00720c */ /* 0x008fd60003f25270 */
[----:B------:R-:W-:Y:S01]  /*07c0*/  @!P2 IMAD.MOV R4, RZ, RZ, R8 ;  /* 0x000000ffff04a224 */ /* 0x000fe200078e0208 */
[----:B----4-:R-:W-:-:S03]  /*07d0*/  ISETP.NE.AND P2, PT, R13, R6, PT ;  /* 0x000000060d00720c */ /* 0x010fc60003f45270 */
[----:B------:R-:W-:Y:S02]  /*07e0*/  VIADD R5, R4, 0x1 ;  /* 0x0000000104057836 */ /* 0x000fe40000000000 */
[----:B------:R-:W-:Y:S01]  /*07f0*/  @!P1 IMAD.MOV R5, RZ, RZ, R4 ;  /* 0x000000ffff059224 */ /* 0x000fe200078e0204 */
[----:B------:R-:W-:-:S04]  /*0800*/  ISETP.NE.AND P1, PT, R15, R6, PT ;  /* 0x000000060f00720c */ /* 0x000fc80003f25270 */
[----:B------:R-:W-:-:S03]  /*0810*/  IADD3 R4, PT, PT, R5, 0x1, RZ ;  /* 0x0000000105047810 */ /* 0x000fc60007ffe0ff */
[----:B------:R-:W-:Y:S01]  /*0820*/  @!P2 IMAD.MOV R4, RZ, RZ, R5 ;  /* 0x000000ffff04a224 */ /* 0x000fe200078e0205 */
[----:B------:R-:W-:-:S03]  /*0830*/  ISETP.NE.AND P2, PT, R17, R6, PT ;  /* 0x000000061100720c */ /* 0x000fc60003f45270 */
[----:B0-----:R-:W-:Y:S02]  /*0840*/  VIADD R2, R4, 0x1 ;  /* 0x0000000104027836 */ /* 0x001fe40000000000 */
[----:B------:R-:W-:Y:S01]  /*0850*/  @!P1 IMAD.MOV R2, RZ, RZ, R4 ;  /* 0x000000ffff029224 */ /* 0x000fe200078e0204 */
[----:B------:R-:W-:-:S04]  /*0860*/  ISETP.NE.AND P1, PT, R19, R6, PT ;  /* 0x000000061300720c */ /* 0x000fc80003f25270 */
[----:B------:R-:W-:-:S03]  /*0870*/  IADD3 R3, PT, PT, R2, 0x1, RZ ;  /* 0x0000000102037810 */ /* 0x000fc60007ffe0ff */
[----:B------:R-:W-:Y:S01]  /*0880*/  @!P2 IMAD.MOV R3, RZ, RZ, R2 ;  /* 0x000000ffff03a224 */ /* 0x000fe200078e0202 */
[----:B------:R-:W-:-:S03]  /*0890*/  ISETP.NE.AND P2, PT, R21, R6, PT ;  /* 0x000000061500720c */ /* 0x000fc60003f45270 */
[----:B------:R-:W-:Y:S02]  /*08a0*/  VIADD R2, R3, 0x1 ;  /* 0x0000000103027836 */ /* 0x000fe40000000000 */
[----:B------:R-:W-:Y:S01]  /*08b0*/  @!P1 IMAD.MOV R2, RZ, RZ, R3 ;  /* 0x000000ffff029224 */ /* 0x000fe200078e0203 */
[----:B------:R-:W-:-:S04]  /*08c0*/  ISETP.NE.AND P1, PT, R23, R6, PT ;  /* 0x000000061700720c */ /* 0x000fc80003f25270 */
[----:B------:R-:W-:-:S03]  /*08d0*/  IADD3 R3, PT, PT, R2, 0x1, RZ ;  /* 0x0000000102037810 */ /* 0x000fc60007ffe0ff */
[----:B------:R-:W-:-:S04]  /*08e0*/  @!P2 IMAD.MOV R3, RZ, RZ, R2 ;  /* 0x000000ffff03a224 */ /* 0x000fc800078e0202 */
[----:B------:R-:W-:Y:S02]  /*08f0*/  VIADD R8, R3, 0x1 ;  /* 0x0000000103087836 */ /* 0x000fe40000000000 */
[----:B------:R-:W-:-:S07]  /*0900*/  @!P1 IMAD.MOV R8, RZ, RZ, R3 ;  /* 0x000000ffff089224 */ /* 0x000fce00078e0203 */
.L_x_25:
[----:B------:R-:W-:Y:S05]  /*0910*/  BSYNC.RECONVERGENT B1 ;  /* 0x0000000000017941 */ /* 0x000fea0003800200 */
.L_x_24:
        /* <DEDUP_REMOVED lines=11> */
[----:B------:R-:W4:Y:S01]  /*09d0*/  LDG.E R15, desc[UR4][R2.64+0xc] ;  /* 0x00000c04020f7981 */ /* 0x000f22000c1e1900 */
[----:B------:R-:W-:Y:S01]  /*09e0*/  VIADD R4, R8, 0x1 ;  /* 0x0000000108047836 */ /* 0x000fe20000000000 */
[----:B------:R-:W-:-:S02]  /*09f0*/  IADD3 R9, PT, PT, R9, 0x4, RZ ;  /* 0x0000000409097810 */ /* 0x000fc40007ffe0ff */
[-C--:B--2---:R-:W-:Y:S02]  /*0a00*/  ISETP.NE.AND P2, PT, R5, R6.reuse, PT ;  /* 0x000000060500720c */ /* 0x084fe40003f45270 */
[----:B---3--:R-:W-:-:S11]  /*0a10*/  ISETP.NE.AND P1, PT, R11, R6, PT ;  /* 0x000000060b00720c */ /* 0x008fd60003f25270 */
[----:B------:R-:W-:Y:S02]  /*0a20*/  @!P2 IADD3 R4, PT, PT, R8, RZ, RZ ;  /* 0x000000ff0804a210 */ /* 0x000fe40007ffe0ff */
[----:B----4-:R-:W-:-:S03]  /*0a30*/  ISETP.NE.AND P2, PT, R13, R6, PT ;  /* 0x000000060d00720c */ /* 0x010fc60003f45270 */
[----:B------:R-:W-:Y:S02]  /*0a40*/  VIADD R5, R4, 0x1 ;  /* 0x0000000104057836 */ /* 0x000fe40000000000 */
[----:B------:R-:W-:Y:S01]  /*0a50*/  @!P1 IMAD.MOV R5, RZ, RZ, R4 ;  /* 0x000000ffff059224 */ /* 0x000fe200078e0204 */
[----:B------:R-:W-:-:S04]  /*0a60*/  ISETP.NE.AND P1, PT, R15, R6, PT ;  /* 0x000000060f00720c */ /* 0x000fc80003f25270 */
[----:B------:R-:W-:-:S03]  /*0a70*/  IADD3 R4, PT, PT, R5, 0x1, RZ ;  /* 0x0000000105047810 */ /* 0x000fc60007ffe0ff */
[----:B------:R-:W-:-:S04]  /*0a80*/  @!P2 IMAD.MOV R4, RZ, RZ, R5 ;  /* 0x000000ffff04a224 */ /* 0x000fc800078e0205 */
[----:B------:R-:W-:Y:S02]  /*0a90*/  VIADD R8, R4, 0x1 ;  /* 0x0000000104087836 */ /* 0x000fe40000000000 */
[----:B------:R-:W-:-:S07]  /*0aa0*/  @!P1 IMAD.MOV R8, RZ, RZ, R4 ;  /* 0x000000ffff089224 */ /* 0x000fce00078e0204 */
.L_x_27:
[----:B------:R-:W-:Y:S05]  /*0ab0*/  BSYNC.RECONVERGENT B1 ;  /* 0x0000000000017941 */ /* 0x000fea0003800200 */
.L_x_26:
[----:B------:R-:W-:Y:S05]  /*0ac0*/  @!P0 BRA `(.L_x_20) ;  /* 0x0000000000308947 */ /* 0x000fea0003800000 */
[----:B------:R-:W0:Y:S01]  /*0ad0*/  LDC.64 R4, c[0x0][0x380] ;  /* 0x0000e000ff047b82 */ /* 0x000e220000000a00 */
[----:B------:R-:W-:-:S07]  /*0ae0*/  IMAD.MOV R7, RZ, RZ, -R7 ;  /* 0x000000ffff077224 */ /* 0x000fce00078e0a07 */
.L_x_28:
[----:B0----5:R-:W-:-:S06]  /*0af0*/  IMAD.WIDE R2, R9, 0x4, R4 ;  /* 0x0000000409027825 */ /* 0x021fcc00078e0204 */
[----:B------:R-:W2:Y:S01]  /*0b00*/  LDG.E R3, desc[UR4][R2.64] ;  /* 0x0000000402037981 */ /* 0x000ea2000c1e1900 */
[----:B------:R-:W-:Y:S01]  /*0b10*/  IADD3 R7, PT, PT, R7, 0x1, RZ ;  /* 0x0000000107077810 */ /* 0x000fe20007ffe0ff */
[----:B------:R-:W-:Y:S01]  /*0b20*/  VIADD R10, R8, 0x1 ;  /* 0x00000001080a7836 */ /* 0x000fe20000000000 */
[----:B------:R-:W-:Y:S02]  /*0b30*/  IADD3 R9, PT, PT, R9, 0x1, RZ ;  /* 0x0000000109097810 */ /* 0x000fe40007ffe0ff */
[----:B------:R-:W-:Y:S02]  /*0b40*/  ISETP.NE.AND P1, PT, R7, RZ, PT ;  /* 0x000000ff0700720c */ /* 0x000fe40003f25270 */
[----:B--2---:R-:W-:-:S13]  /*0b50*/  ISETP.NE.AND P0, PT, R3, R6, PT ;  /* 0x000000060300720c */ /* 0x004fda0003f05270 */
[----:B------:R-:W-:-:S04]  /*0b60*/  @!P0 IMAD.MOV R10, RZ, RZ, R8 ;  /* 0x000000ffff0a8224 */ /* 0x000fc800078e0208 */
[----:B------:R-:W-:Y:S01]  /*0b70*/  IMAD.MOV.U32 R8, RZ, RZ, R10 ;  /* 0x000000ffff087224 */ /* 0x000fe200078e000a */
[----:B------:R-:W-:Y:S06]  /*0b80*/  @P1 BRA `(.L_x_28) ;  /* 0xfffffffc00d81947 */ /* 0x000fec000383ffff */
.L_x_20:
[----:B------:R-:W-:Y:S05]  /*0b90*/  BSYNC.RECONVERGENT B0 ;  /* 0x0000000000007941 */ /* 0x000fea0003800200 */
.L_x_19:
[----:B------:R-:W0:Y:S02]  /*0ba0*/  LDC.64 R2, c[0x0][0x3a8] ;  /* 0x0000ea00ff027b82 */ /* 0x000e240000000a00 */
[----:B0-----:R-:W-:-:S05]  /*0bb0*/  IMAD.WIDE R2, R0, 0x4, R2 ;  /* 0x0000000400027825 */ /* 0x001fca00078e0202 */
[----:B------:R-:W-:Y:S01]  /*0bc0*/  STG.E desc[UR4][R2.64], R8 ;  /* 0x0000000802007986 */ /* 0x000fe2000c101904 */
[----:B------:R-:W-:Y:S05]  /*0bd0*/  EXIT ;  /* 0x000000000000794d */ /* 0x000fea0003800000 */
.L_x_29:
        /* <DEDUP_REMOVED lines=10> */
.L_x_58:


//--------------------- .text.augNextLayer        --------------------------
	.section	.text.augNextLayer,"ax",@progbits
	.align	128
        .global         augNextLayer
        .type           augNextLayer,@function
        .size           augNextLayer,(.L_x_59 - augNextLayer)
        .other          augNextLayer,@"STO_CUDA_ENTRY STV_DEFAULT"
augNextLayer:
.text.augNextLayer:
        /* <DEDUP_REMOVED lines=11> */
[----:B0-----:R-:W-:-:S07]  /*00b0*/  IMAD.WIDE R6, R3, 0x4, R6 ;  /* 0x0000000403067825 */ /* 0x001fce00078e0206 */
[----:B------:R-:W0:Y:S01]  /*00c0*/  LDC.64 R2, c[0x0][0x398] ;  /* 0x0000e600ff027b82 */ /* 0x000e220000000a00 */
[----:B-1----:R-:W0:Y:S02]  /*00d0*/  LDG.E R7, desc[UR4][R6.64] ;  /* 0x0000000406077981 */ /* 0x002e24000c1e1900 */
[----:B0-----:R-:W-:-:S05]  /*00e0*/  IMAD.WIDE R2, R7, 0x4, R2 ;  /* 0x0000000407027825 */ /* 0x001fca00078e0202 */
[----:B------:R-:W3:Y:S01]  /*00f0*/  LDG.E R0, desc[UR4][R2.64] ;  /* 0x0000000402007981 */ /* 0x000ee2000c1e1900 */
[----:B--2---:R-:W-:Y:S01]  /*0100*/  IMAD.WIDE R4, R7, 0x4, R4 ;  /* 0x0000000407047825 */ /* 0x004fe200078e0204 */
[----:B---3--:R-:W-:-:S13]  /*0110*/  ISETP.GE.AND P0, PT, R0, 0x1, PT ;  /* 0x000000010000780c */ /* 0x008fda0003f06270 */
[----:B------:R-:W-:Y:S05]  /*0120*/  @!P0 EXIT ;  /* 0x000000000000894d */ /* 0x000fea0003800000 */
[----:B------:R-:W2:Y:S01]  /*0130*/  LDG.E R19, desc[UR4][R4.64] ;  /* 0x0000000404137981 */ /* 0x000ea2000c1e1900 */
[----:B------:R-:W0:Y:S08]  /*0140*/  LDC R17, c[0x0][0x380] ;  /* 0x0000e000ff117b82 */ /* 0x000e300000000800 */
[----:B------:R-:W1:Y:S08]  /*0150*/  LDC.64 R6, c[0x0][0x388] ;  /* 0x0000e200ff067b82 */ /* 0x000e700000000a00 */
[----:B------:R-:W3:Y:S08]  /*0160*/  LDC.64 R8, c[0x0][0x3a0] ;  /* 0x0000e800ff087b82 */ /* 0x000ef00000000a00 */
[----:B------:R-:W4:Y:S01]  /*0170*/  LDC.64 R10, c[0x0][0x3a8] ;  /* 0x0000ea00ff0a7b82 */ /* 0x000f220000000a00 */
[----:B0-----:R-:W-:-:S02]  /*0180*/  IADD3 R17, PT, PT, R17, 0x1, RZ ;  /* 0x0000000111117810 */ /* 0x001fc40007ffe0ff */
[----:B-1234-:R-:W-:-:S07]  /*0190*/  MOV R21, R19 ;  /* 0x0000001300157202 */ /* 0x01efce0000000f00 */
.L_x_32:
[----:B------:R-:W-:-:S06]  /*01a0*/  IMAD.WIDE R12, R21, 0x4, R6 ;  /* 0x00000004150c7825 */ /* 0x000fcc00078e0206 */
[----:B------:R-:W2:Y:S02]  /*01b0*/  LDG.E R13, desc[UR4][R12.64] ;  /* 0x000000040c0d7981 */ /* 0x000ea4000c1e1900 */
[----:B--2---:R-:W-:-:S05]  /*01c0*/  IMAD.WIDE R14, R13, 0x4, R8 ;  /* 0x000000040d0e7825 */ /* 0x004fca00078e0208 */
[----:B------:R-:W2:Y:S01]  /*01d0*/  LDG.E R16, desc[UR4][R14.64] ;  /* 0x000000040e107981 */ /* 0x000ea2000c1e1900 */
[----:B------:R-:W-:Y:S01]  /*01e0*/  BSSY.RECONVERGENT B0, `(.L_x_30) ;  /* 0x0000008000007945 */ /* 0x000fe20003800200 */
[----:B--2---:R-:W-:-:S13]  /*01f0*/  ISETP.GE.AND P0, PT, R17, R16, PT ;  /* 0x000000101100720c */ /* 0x004fda0003f06270 */
[----:B------:R-:W-:Y:S05]  /*0200*/  @P0 BRA `(.L_x_31) ;  /* 0x0000000000140947 */ /* 0x000fea0003800000 */
[----:B------:R-:W-:Y:S01]  /*0210*/  IMAD.WIDE R12, R13, 0x4, R10 ;  /* 0x000000040d0c7825 */ /* 0x000fe200078e020a */
[----:B------:R0:W-:Y:S04]  /*0220*/  STG.E desc[UR4][R14.64], R17 ;  /* 0x000000110e007986 */ /* 0x0001e8000c101904 */
[----:B------:R0:W-:Y:S04]  /*0230*/  STG.E desc[UR4][R12.64], R21 ;  /* 0x000000150c007986 */ /* 0x0001e8000c101904 */
[----:B------:R0:W5:Y:S04]  /*0240*/  LDG.E R19, desc[UR4][R4.64] ;  /* 0x0000000404137981 */ /* 0x000168000c1e1900 */
[----:B------:R0:W5:Y:S02]  /*0250*/  LDG.E R0, desc[UR4][R2.64] ;  /* 0x0000000402007981 */ /* 0x000164000c1e1900 */
.L_x_31:
[----:B------:R-:W-:Y:S05]  /*0260*/  BSYNC.RECONVERGENT B0 ;  /* 0x0000000000007941 */ /* 0x000fea0003800200 */
.L_x_30:
[----:B0-----:R-:W-:Y:S02]  /*0270*/  IADD3 R21, PT, PT, R21, 0x1, RZ ;  /* 0x0000000115157810 */ /* 0x001fe40007ffe0ff */
[----:B-----5:R-:W-:-:S04]  /*0280*/  IADD3 R12, PT, PT, R0, R19, RZ ;  /* 0x00000013000c7210 */ /* 0x020fc80007ffe0ff */
[----:B------:R-:W-:-:S13]  /*0290*/  ISETP.GE.AND P0, PT, R21, R12, PT ;  /* 0x0000000c1500720c */ /* 0x000fda0003f06270 */
[----:B------:R-:W-:Y:S05]  /*02a0*/  @!P0 BRA `(.L_x_32) ;  /* 0xfffffffc00bc8947 */ /* 0x000fea000383ffff */
[----:B------:R-:W-:Y:S05]  /*02b0*/  EXIT ;  /* 0x000000000000794d */ /* 0x000fea0003800000 */
.L_x_33:
        /* <DEDUP_REMOVED lines=12> */
.L_x_59:


//--------------------- .text.assignVerticesNextQueue --------------------------
	.section	.text.assignVerticesNextQueue,"ax",@progbits
	.align	128
        .global         assignVerticesNextQueue
        .type           assignVerticesNextQueue,@function
        .size           assignVerticesNextQueue,(.L_x_60 - assignVerticesNextQueue)
        .other          assignVerticesNextQueue,@"STO_CUDA_ENTRY STV_DEFAULT"
assignVerticesNextQueue:
.text.assignVerticesNextQueue:
        /* <DEDUP_REMOVED lines=12> */
[----:B-1----:R-:W2:Y:S01]  /*00c0*/  LDG.E R0, desc[UR4][R6.64] ;  /* 0x0000000406007981 */ /* 0x002ea2000c1e1900 */
[----:B------:R-:W-:-:S13]  /*00d0*/  ISETP.NE.AND P0, PT, R4, RZ, PT ;  /* 0x000000ff0400720c */ /* 0x000fda0003f05270 */
[----:B------:R-:W0:Y:S01]  /*00e0*/  @P0 LDC.64 R4, c[0x0][0x3b8] ;  /* 0x0000ee00ff040b82 */ /* 0x000e220000000a00 */
[----:B------:R-:W-:Y:S02]  /*00f0*/  HFMA2 R12, -RZ, RZ, 0, 0 ;  /* 0x00000000ff0c7431 */ /* 0x000fe400000001ff */
[----:B0-----:R-:W-:-:S05]  /*0100*/  @P0 IMAD.WIDE R4, R9, 0x4, R4 ;  /* 0x0000000409040825 */ /* 0x001fca00078e0204 */
[----:B------:R0:W5:Y:S01]  /*0110*/  @P0 LDG.E R12, desc[UR4][R4.64+-0x4] ;  /* 0xfffffc04040c0981 */ /* 0x000162000c1e1900 */
[----:B--2---:R-:W-:-:S05]  /*0120*/  IMAD.WIDE R2, R0, 0x4, R2 ;  /* 0x0000000400027825 */ /* 0x004fca00078e0202 */
[----:B------:R-:W2:Y:S02]  /*0130*/  LDG.E R13, desc[UR4][R2.64] ;  /* 0x00000004020d7981 */ /* 0x000ea4000c1e1900 */
[----:B--2---:R-:W-:-:S13]  /*0140*/  ISETP.GE.AND P1, PT, R13, 0x1, PT ;  /* 0x000000010d00780c */ /* 0x004fda0003f26270 */
[----:B0-----:R-:W-:Y:S05]  /*0150*/  @!P1 EXIT ;  /* 0x000000000000994d */ /* 0x001fea0003800000 */
[----:B------:R-:W0:Y:S08]  /*0160*/  LDC.64 R10, c[0x0][0x388] ;  /* 0x0000e200ff0a7b82 */ /* 0x000e300000000a00 */
[----:B------:R-:W1:Y:S08]  /*0170*/  LDC.64 R8, c[0x0][0x380] ;  /* 0x0000e000ff087b82 */ /* 0x000e700000000a00 */
[----:B------:R-:W2:Y:S01]  /*0180*/  LDC.64 R6, c[0x0][0x398] ;  /* 0x0000e600ff067b82 */ /* 0x000ea20000000a00 */
[----:B0-----:R-:W-:-:S07]  /*0190*/  IMAD.WIDE R10, R0, 0x4, R10 ;  /* 0x00000004000a7825 */ /* 0x001fce00078e020a */
[----:B------:R-:W0:Y:S01]  /*01a0*/  LDC.64 R4, c[0x0][0x3b0] ;  /* 0x0000ec00ff047b82 */ /* 0x000e220000000a00 */
[----:B------:R-:W3:Y:S01]  /*01b0*/  LDG.E R18, desc[UR4][R10.64] ;  /* 0x000000040a127981 */ /* 0x000ee2000c1e1900 */
[----:B------:R-:W-:Y:S01]  /*01c0*/  MOV R19, RZ ;  /* 0x000000ff00137202 */ /* 0x000fe20000000f00 */
[----:B0123--:R-:W-:-:S07]  /*01d0*/  IMAD.MOV.U32 R21, RZ, RZ, R18 ;  /* 0x000000ffff157224 */ /* 0x00ffce00078e0012 */
.L_x_36:
[----:B------:R-:W-:-:S05]  /*01e0*/  IMAD.WIDE R14, R21, 0x4, R8 ;  /* 0x00000004150e7825 */ /* 0x000fca00078e0208 */
[----:B------:R-:W2:Y:S02]  /*01f0*/  LDG.E R23, desc[UR4][R14.64] ;  /* 0x000000040e177981 */ /* 0x000ea4000c1e1900 */
[----:B--2---:R-:W-:-:S06]  /*0200*/  IMAD.WIDE R16, R23, 0x4, R6 ;  /* 0x0000000417107825 */ /* 0x004fcc00078e0206 */
[----:B------:R-:W2:Y:S01]  /*0210*/  LDG.E R16, desc[UR4][R16.64] ;  /* 0x0000000410107981 */ /* 0x000ea2000c1e1900 */
[----:B------:R-:W-:Y:S01]  /*0220*/  BSSY.RECONVERGENT B0, `(.L_x_34) ;  /* 0x000000b000007945 */ /* 0x000fe20003800200 */
[----:B--2---:R-:W-:Y:S02]  /*0230*/  ISETP.NE.AND P0, PT, R16, R21, PT ;  /* 0x000000151000720c */ /* 0x004fe40003f05270 */
[----:B------:R-:W-:Y:S02]  /*0240*/  IADD3 R21, PT, PT, R21, 0x1, RZ ;  /* 0x0000000115157810 */ /* 0x000fe40007ffe0ff */
[----:B------:R-:W-:-:S13]  /*0250*/  ISETP.EQ.OR P0, PT, R23, R0, P0 ;  /* 0x000000001700720c */ /* 0x000fda0000702670 */
[----:B------:R-:W-:Y:S05]  /*0260*/  @P0 BRA `(.L_x_35) ;  /* 0x0000000000180947 */ /* 0x000fea0003800000 */
[----:B-----5:R-:W-:-:S04]  /*0270*/  IMAD.IADD R15, R19, 0x1, R12 ;  /* 0x00000001130f7824 */ /* 0x020fc800078e020c */
[----:B------:R-:W-:-:S05]  /*0280*/  IMAD.WIDE R14, R15, 0x4, R4 ;  /* 0x000000040f0e7825 */ /* 0x000fca00078e0204 */
[----:B------:R0:W-:Y:S04]  /*0290*/  STG.E desc[UR4][R14.64], R23 ;  /* 0x000000170e007986 */ /* 0x0001e8000c101904 */
[----:B------:R0:W5:Y:S04]  /*02a0*/  LDG.E R18, desc[UR4][R10.64] ;  /* 0x000000040a127981 */ /* 0x000168000c1e1900 */
[----:B------:R0:W5:Y:S01]  /*02b0*/  LDG.E R13, desc[UR4][R2.64] ;  /* 0x00000004020d7981 */ /* 0x000162000c1e1900 */
[----:B------:R-:W-:-:S07]  /*02c0*/  IADD3 R19, PT, PT, R19, 0x1, RZ ;  /* 0x0000000113137810 */ /* 0x000fce0007ffe0ff */
.L_x_35:
[----:B------:R-:W-:Y:S05]  /*02d0*/  BSYNC.RECONVERGENT B0 ;  /* 0x0000000000007941 */ /* 0x000fea0003800200 */
.L_x_34:
[----:B0----5:R-:W-:-:S04]  /*02e0*/  IADD3 R14, PT, PT, R13, R18, RZ ;  /* 0x000000120d0e7210 */ /* 0x021fc80007ffe0ff */
[----:B------:R-:W-:-:S13]  /*02f0*/  ISETP.GE.AND P0, PT, R21, R14, PT ;  /* 0x0000000e1500720c */ /* 0x000fda0003f06270 */
[----:B------:R-:W-:Y:S05]  /*0300*/  @!P0 BRA `(.L_x_36) ;  /* 0xfffffffc00b48947 */ /* 0x000fea000383ffff */
[----:B------:R-:W-:Y:S05]  /*0310*/  EXIT ;  /* 0x000000000000794d */ /* 0x000fea0003800000 */
.L_x_37:
        /* <DEDUP_REMOVED lines=14> */
.L_x_60:


//--------------------- .text.scanDegrees         --------------------------
	.section	.text.scanDegrees,"ax",@progbits
	.align	128
        .global         scanDegrees
        .type           scanDegrees,@function
        .size           scanDegrees,(.L_x_61 - scanDegrees)
        .other          scanDegrees,@"STO_CUDA_ENTRY STV_DEFAULT"
scanDegrees:
.text.scanDegrees:
[----:B------:R-:W-:Y:S01]  /*0000*/  LDC R1, c[0x0][0x37c] ;  /* 0x0000df00ff017b82 */ /* 0x000fe20000000800 */
[----:B------:R-:W0:Y:S07]  /*0010*/  S2R R7, SR_TID.X ;  /* 0x0000000000077919 */ /* 0x000e2e0000002100 */
[----:B------:R-:W1:Y:S01]  /*0020*/  S2UR UR4, SR_CTAID.X ;  /* 0x00000000000479c3 */ /* 0x000e620000002500 */
[----:B------:R-:W2:Y:S07]  /*0030*/  LDCU UR8, c[0x0][0x380] ;  /* 0x00007000ff0877ac */ /* 0x000eae0008000800 */
[----:B------:R-:W1:Y:S02]  /*0040*/  LDC R0, c[0x0][0x360] ;  /* 0x0000d800ff007b82 */ /* 0x000e640000000800 */
[----:B-1----:R-:W-:-:S04]  /*0050*/  IMAD R0, R0, UR4, RZ ;  /* 0x0000000400007c24 */ /* 0x002fc8000f8e02ff */
[----:B0-----:R-:W-:-:S05]  /*0060*/  IMAD.IADD R5, R0, 0x1, R7 ;  /* 0x0000000100057824 */ /* 0x001fca00078e0207 */
[----:B--2---:R-:W-:-:S13]  /*0070*/  ISETP.GE.AND P0, PT, R5, UR8, PT ;  /* 0x0000000805007c0c */ /* 0x004fda000bf06270 */
[----:B------:R-:W-:Y:S05]  /*0080*/  @P0 EXIT ;  /* 0x000000000000094d */ /* 0x000fea0003800000 */
[----:B------:R-:W0:Y:S01]  /*0090*/  LDC.64 R2, c[0x0][0x388] ;  /* 0x0000e200ff027b82 */ /* 0x000e220000000a00 */
[----:B------:R-:W1:Y:S01]  /*00a0*/  LDCU.64 UR6, c[0x0][0x358] ;  /* 0x00006b00ff0677ac */ /* 0x000e620008000a00 */
[----:B0-----:R-:W-:-:S05]  /*00b0*/  IMAD.WIDE R2, R5, 0x4, R2 ;  /* 0x0000000405027825 */ /* 0x001fca00078e0202 */
[----:B-1----:R-:W2:Y:S01]  /*00c0*/  LDG.E R9, desc[UR6][R2.64] ;  /* 0x0000000602097981 */ /* 0x002ea2000c1e1900 */
[----:B------:R-:W0:Y:S01]  /*00d0*/  S2UR UR5, SR_CgaCtaId ;  /* 0x00000000000579c3 */ /* 0x000e220000008800 */
[C---:B------:R-:W-:Y:S01]  /*00e0*/  VIADD R4, R5.reuse, 0x1 ;  /* 0x0000000105047836 */ /* 0x040fe20000000000 */
[----:B------:R-:W-:Y:S01]  /*00f0*/  UMOV UR4, 0x400 ;  /* 0x0000040000047882 */ /* 0x000fe20000000000 */
[----:B------:R-:W-:Y:S01]  /*0100*/  VIADD R8, R5, 0x2 ;  /* 0x0000000205087836 */ /* 0x000fe20000000000 */
[C---:B------:R-:W-:Y:S01]  /*0110*/  LOP3.LUT P3, RZ, R7.reuse, 0x7f, RZ, 0xc0, !PT ;  /* 0x0000007f07ff7812 */ /* 0x040fe2000786c0ff */
[----:B------:R-:W-:Y:S01]  /*0120*/  BSSY.RECONVERGENT B0, `(.L_x_38) ;  /* 0x0000064000007945 */ /* 0x000fe20003800200 */
[----:B------:R-:W-:Y:S02]  /*0130*/  ISETP.GE.AND P0, PT, R4, UR8, PT ;  /* 0x0000000804007c0c */ /* 0x000fe4000bf06270 */
[C---:B------:R-:W-:Y:S02]  /*0140*/  LOP3.LUT R4, R7.reuse, 0x1, RZ, 0xc0, !PT ;  /* 0x0000000107047812 */ /* 0x040fe400078ec0ff */
[----:B------:R-:W-:-:S02]  /*0150*/  LOP3.LUT P4, RZ, R7, 0xff, RZ, 0xc0, !PT ;  /* 0x000000ff07ff7812 */ /* 0x000fc4000788c0ff */
[----:B------:R-:W-:Y:S02]  /*0160*/  ISETP.NE.U32.AND P1, PT, R4, 0x1, !P0 ;  /* 0x000000010400780c */ /* 0x000fe40004725070 */
[----:B------:R-:W-:Y:S02]  /*0170*/  LOP3.LUT P0, RZ, R7, 0x3, RZ, 0xc0, !PT ;  /* 0x0000000307ff7812 */ /* 0x000fe4000780c0ff */
[----:B------:R-:W-:Y:S02]  /*0180*/  P2R R10, PR, RZ, 0x2 ;  /* 0x00000002ff0a7803 */ /* 0x000fe40000000000 */
[----:B------:R-:W-:Y:S01]  /*0190*/  ISETP.LT.AND P2, PT, R8, UR8, !P0 ;  /* 0x0000000808007c0c */ /* 0x000fe2000c741270 */
[----:B------:R-:W-:Y:S01]  /*01a0*/  VIADD R8, R5, 0x4 ;  /* 0x0000000405087836 */ /* 0x000fe20000000000 */
[C---:B------:R-:W-:Y:S02]  /*01b0*/  LOP3.LUT P0, RZ, R7.reuse, 0x7, RZ, 0xc0, !PT ;  /* 0x0000000707ff7812 */ /* 0x040fe4000780c0ff */
[----:B------:R-:W-:Y:S01]  /*01c0*/  P2R R12, PR, RZ, 0x4 ;  /* 0x00000004ff0c7803 */ /* 0x000fe20000000000 */
[----:B0-----:R-:W-:Y:S01]  /*01d0*/  ULEA UR4, UR5, UR4, 0x18 ;  /* 0x0000000405047291 */ /* 0x001fe2000f8ec0ff */
[----:B------:R-:W-:-:S05]  /*01e0*/  LOP3.LUT P5, RZ, R7, 0x1ff, RZ, 0xc0, !PT ;  /* 0x000001ff07ff7812 */ /* 0x000fca00078ac0ff */
[----:B------:R-:W-:-:S05]  /*01f0*/  LEA R4, R7, UR4, 0x2 ;  /* 0x0000000407047c11 */ /* 0x000fca000f8e10ff */
[----:B--2---:R-:W-:Y:S01]  /*0200*/  STS [R4], R9 ;  /* 0x0000000904007388 */ /* 0x004fe20000000800 */
[----:B------:R-:W-:Y:S06]  /*0210*/  BAR.SYNC.DEFER_BLOCKING 0x0 ;  /* 0x0000000000007b1d */ /* 0x000fec0000010000 */
[----:B------:R-:W-:Y:S04]  /*0220*/  @P1 LDS R6, [R4+0x4] ;  /* 0x0000040004061984 */ /* 0x000fe80000000800 */
[----:B------:R-:W0:Y:S02]  /*0230*/  @P1 LDS R11, [R4] ;  /* 0x00000000040b1984 */ /* 0x000e240000000800 */
[----:B0-----:R-:W-:-:S05]  /*0240*/  @P1 IMAD.IADD R11, R6, 0x1, R11 ;  /* 0x00000001060b1824 */ /* 0x001fca00078e020b */
[----:B------:R-:W-:Y:S01]  /*0250*/  @P1 STS [R4], R11 ;  /* 0x0000000b04001388 */ /* 0x000fe20000000800 */
[----:B------:R-:W-:Y:S01]  /*0260*/  BAR.SYNC.DEFER_BLOCKING 0x0 ;  /* 0x0000000000007b1d */ /* 0x000fe20000010000 */
[----:B------:R-:W-:Y:S01]  /*0270*/  ISETP.LT.AND P1, PT, R8, UR8, !P0 ;  /* 0x0000000808007c0c */ /* 0x000fe2000c721270 */
[----:B------:R-:W-:Y:S01]  /*0280*/  VIADD R8, R5, 0x8 ;  /* 0x0000000805087836 */ /* 0x000fe20000000000 */
[----:B------:R-:W-:Y:S02]  /*0290*/  LOP3.LUT P0, RZ, R7, 0xf, RZ, 0xc0, !PT ;  /* 0x0000000f07ff7812 */ /* 0x000fe4000780c0ff */
[----:B------:R-:W-:Y:S02]  /*02a0*/  P2R R13, PR, RZ, 0x2 ;  /* 0x00000002ff0d7803 */ /* 0x000fe40000000000 */
[----:B------:R-:W-:Y:S01]  /*02b0*/  ISETP.LT.AND P0, PT, R8, UR8, !P0 ;  /* 0x0000000808007c0c */ /* 0x000fe2000c701270 */
[----:B------:R-:W-:Y:S01]  /*02c0*/  VIADD R8, R5, 0x10 ;  /* 0x0000001005087836 */ /* 0x000fe20000000000 */
[----:B------:R-:W-:Y:S04]  /*02d0*/  @P2 LDS R6, [R4+0x8] ;  /* 0x0000080004062984 */ /* 0x000fe80000000800 */
[----:B------:R-:W0:Y:S02]  /*02e0*/  @P2 LDS R9, [R4] ;  /* 0x0000000004092984 */ /* 0x000e240000000800 */
[----:B0-----:R-:W-:-:S05]  /*02f0*/  @P2 IMAD.IADD R9, R6, 0x1, R9 ;  /* 0x0000000106092824 */ /* 0x001fca00078e0209 */
[----:B------:R-:W-:Y:S01]  /*0300*/  @P2 STS [R4], R9 ;  /* 0x0000000904002388 */ /* 0x000fe20000000800 */
[----:B------:R-:W-:Y:S01]  /*0310*/  BAR.SYNC.DEFER_BLOCKING 0x0 ;  /* 0x0000000000007b1d */ /* 0x000fe20000010000 */
[----:B------:R-:W-:-:S05]  /*0320*/  LOP3.LUT P2, RZ, R7, 0x3f, RZ, 0xc0, !PT ;  /* 0x0000003f07ff7812 */ /* 0x000fca000784c0ff */
[----:B------:R-:W-:Y:S04]  /*0330*/  @P1 LDS R6, [R4+0x10] ;  /* 0x0000100004061984 */ /* 0x000fe80000000800 */
[----:B------:R-:W0:Y:S02]  /*0340*/  @P1 LDS R11, [R4] ;  /* 0x00000000040b1984 */ /* 0x000e240000000800 */
[----:B0-----:R-:W-:-:S05]  /*0350*/  @P1 IMAD.IADD R11, R6, 0x1, R11 ;  /* 0x00000001060b1824 */ /* 0x001fca00078e020b */
[----:B------:R-:W-:Y:S01]  /*0360*/  @P1 STS [R4], R11 ;  /* 0x0000000b04001388 */ /* 0x000fe20000000800 */
[----:B------:R-:W-:Y:S01]  /*0370*/  BAR.SYNC.DEFER_BLOCKING 0x0 ;  /* 0x0000000000007b1d */ /* 0x000fe20000010000 */
[----:B------:R-:W-:-:S04]  /*0380*/  LOP3.LUT P1, RZ, R7, 0x1f, RZ, 0xc0, !PT ;  /* 0x0000001f07ff7812 */ /* 0x000fc8000782c0ff */
[----:B------:R-:W-:Y:S01]  /*0390*/  ISETP.LT.AND P1, PT, R8, UR8, !P1 ;  /* 0x0000000808007c0c */ /* 0x000fe2000cf21270 */
[----:B------:R-:W-:-:S05]  /*03a0*/  VIADD R8, R5, 0x20 ;  /* 0x0000002005087836 */ /* 0x000fca0000000000 */
[----:B------:R-:W-:Y:S01]  /*03b0*/  ISETP.LT.AND P2, PT, R8, UR8, !P2 ;  /* 0x0000000808007c0c */ /* 0x000fe2000d741270 */
[----:B------:R-:W-:-:S05]  /*03c0*/  VIADD R8, R5, 0x40 ;  /* 0x0000004005087836 */ /* 0x000fca0000000000 */
[----:B------:R-:W-:Y:S01]  /*03d0*/  ISETP.LT.AND P3, PT, R8, UR8, !P3 ;  /* 0x0000000808007c0c */ /* 0x000fe2000df61270 */
[----:B------:R-:W-:-:S05]  /*03e0*/  VIADD R8, R5, 0x80 ;  /* 0x0000008005087836 */ /* 0x000fca0000000000 */
[----:B------:R-:W-:Y:S01]  /*03f0*/  ISETP.LT.AND P4, PT, R8, UR8, !P4 ;  /* 0x0000000808007c0c */ /* 0x000fe2000e781270 */
[----:B------:R-:W-:Y:S01]  /*0400*/  @P0 LDS R6, [R4+0x20] ;  /* 0x0000200004060984 */ /* 0x000fe20000000800 */
[C---:B------:R-:W-:Y:S02]  /*0410*/  VIADD R8, R5.reuse, 0x100 ;  /* 0x0000010005087836 */ /* 0x040fe40000000000 */
[----:B------:R-:W-:Y:S01]  /*0420*/  VIADD R5, R5, 0x200 ;  /* 0x0000020005057836 */ /* 0x000fe20000000000 */
[----:B------:R-:W0:Y:S02]  /*0430*/  @P0 LDS R9, [R4] ;  /* 0x0000000004090984 */ /* 0x000e240000000800 */
[----:B------:R-:W-:Y:S02]  /*0440*/  ISETP.LT.AND P5, PT, R8, UR8, !P5 ;  /* 0x0000000808007c0c */ /* 0x000fe4000efa1270 */
[----:B------:R-:W-:-:S04]  /*0450*/  ISETP.GE.AND P6, PT, R5, UR8, PT ;  /* 0x0000000805007c0c */ /* 0x000fc8000bfc6270 */
[----:B------:R-:W-:Y:S02]  /*0460*/  P2R R8, PR, RZ, 0x40 ;  /* 0x00000040ff087803 */ /* 0x000fe40000000000 */
[----:B------:R-:W-:Y:S01]  /*0470*/  ISETP.NE.OR P6, PT, R7, RZ, P6 ;  /* 0x000000ff0700720c */ /* 0x000fe200037c5670 */
[----:B0-----:R-:W-:-:S05]  /*0480*/  @P0 IMAD.IADD R9, R6, 0x1, R9 ;  /* 0x0000000106090824 */ /* 0x001fca00078e0209 */
[----:B------:R-:W-:Y:S01]  /*0490*/  @P0 STS [R4], R9 ;  /* 0x0000000904000388 */ /* 0x000fe20000000800 */
[----:B------:R-:W-:Y:S06]  /*04a0*/  BAR.SYNC.DEFER_BLOCKING 0x0 ;  /* 0x0000000000007b1d */ /* 0x000fec0000010000 */
[----:B------:R-:W-:Y:S04]  /*04b0*/  @P1 LDS R6, [R4+0x40] ;  /* 0x0000400004061984 */ /* 0x000fe80000000800 */
[----:B------:R-:W0:Y:S02]  /*04c0*/  @P1 LDS R11, [R4] ;  /* 0x00000000040b1984 */ /* 0x000e240000000800 */
        /* <DEDUP_REMOVED lines=10> */
[----:B0-----:R-:W-:-:S05]  /*0570*/  @P3 IADD3 R11, PT, PT, R6, R11, RZ ;  /* 0x0000000b060b3210 */ /* 0x001fca0007ffe0ff */
        /* <DEDUP_REMOVED lines=12> */
[----:B------:R-:W-:Y:S04]  /*0640*/  @!P6 LDS R5, [UR4+0x800] ;  /* 0x00080004ff05e984 */ /* 0x000fe80008000800 */
[----:B------:R-:W0:Y:S02]  /*0650*/  @!P6 LDS R6, [R4] ;  /* 0x000000000406e984 */ /* 0x000e240000000800 */
[----:B0-----:R-:W-:-:S05]  /*0660*/  @!P6 IMAD.IADD R5, R5, 0x1, R6 ;  /* 0x000000010505e824 */ /* 0x001fca00078e0206 */
[----:B------:R0:W-:Y:S01]  /*0670*/  @!P6 STS [R4], R5 ;  /* 0x000000050400e388 */ /* 0x0001e20000000800 */
[----:B------:R-:W-:Y:S01]  /*0680*/  BAR.SYNC.DEFER_BLOCKING 0x0 ;  /* 0x0000000000007b1d */ /* 0x000fe20000010000 */
[----:B------:R-:W-:-:S13]  /*0690*/  ISETP.NE.AND P6, PT, R7, RZ, PT ;  /* 0x000000ff0700720c */ /* 0x000fda0003fc5270 */
[----:B0-----:R-:W-:Y:S05]  /*06a0*/  @P6 BRA `(.L_x_39) ;  /* 0x00000000002c6947 */ /* 0x001fea0003800000 */
[----:B------:R-:W-:Y:S01]  /*06b0*/  ISETP.NE.AND P6, PT, R8, RZ, PT ;  /* 0x000000ff0800720c */ /* 0x000fe20003fc5270 */
[----:B------:R-:W-:Y:S01]  /*06c0*/  LDS R9, [UR4] ;  /* 0x00000004ff097984 */ /* 0x000fe20008000800 */
[----:B------:R-:W0:Y:S11]  /*06d0*/  LDC.64 R6, c[0x0][0x390] ;  /* 0x0000e400ff067b82 */ /* 0x000e360000000a00 */
[----:B------:R-:W-:Y:S04]  /*06e0*/  @!P6 LDS R8, [R4] ;  /* 0x000000000408e984 */ /* 0x000fe80000000800 */
[----:B------:R-:W1:Y:S02]  /*06f0*/  @!P6 LDS R5, [UR4+0x800] ;  /* 0x00080004ff05e984 */ /* 0x000e640008000800 */
[----:B-1----:R-:W-:Y:S01]  /*0700*/  @!P6 IMAD.IADD R11, R8, 0x1, -R5 ;  /* 0x00000001080be824 */ /* 0x002fe200078e0a05 */
[----:B------:R-:W-:-:S04]  /*0710*/  SHF.R.S32.HI R5, RZ, 0xa, R0 ;  /* 0x0000000aff057819 */ /* 0x000fc80000011400 */
[----:B------:R1:W-:Y:S01]  /*0720*/  @!P6 STS [R4], R11 ;  /* 0x0000000b0400e388 */ /* 0x0003e20000000800 */
[----:B0-----:R-:W-:-:S03]  /*0730*/  IMAD.WIDE R6, R5, 0x4, R6 ;  /* 0x0000000405067825 */ /* 0x001fc600078e0206 */
[----:B------:R1:W-:Y:S04]  /*0740*/  @!P6 STS [UR4+0x800], R8 ;  /* 0x00080008ff00e988 */ /* 0x0003e80008000804 */
[----:B------:R1:W-:Y:S02]  /*0750*/  STG.E desc[UR6][R6.64+0x4], R9 ;  /* 0x0000040906007986 */ /* 0x0003e4000c101906 */
.L_x_39:
[----:B------:R-:W-:Y:S05]  /*0760*/  BSYNC.RECONVERGENT B0 ;  /* 0x0000000000007941 */ /* 0x000fea0003800200 */
.L_x_38:
[----:B------:R-:W-:Y:S01]  /*0770*/  BAR.SYNC.DEFER_BLOCKING 0x0 ;  /* 0x0000000000007b1d */ /* 0x000fe20000010000 */
[----:B------:R-:W-:-:S05]  /*0780*/  ISETP.NE.AND P6, PT, R10, RZ, PT ;  /* 0x000000ff0a00720c */ /* 0x000fca0003fc5270 */
[----:B------:R-:W0:Y:S04]  /*0790*/  @P5 LDS R5, [R4] ;  /* 0x0000000004055984 */ /* 0x000e280000000800 */
[----:B------:R-:W1:Y:S04]  /*07a0*/  @P5 LDS R0, [R4+0x400] ;  /* 0x0004000004005984 */ /* 0x000e680000000800 */
[----:B0-----:R-:W-:Y:S01]  /*07b0*/  @P5 STS [R4+0x400], R5 ;  /* 0x0004000504005388 */ /* 0x001fe20000000800 */
[----:B-1----:R-:W-:-:S05]  /*07c0*/  @P5 IMAD.IADD R7, R5, 0x1, -R0 ;  /* 0x0000000105075824 */ /* 0x002fca00078e0a00 */
[----:B------:R-:W-:Y:S01]  /*07d0*/  @P5 STS [R4], R7 ;  /* 0x0000000704005388 */ /* 0x000fe20000000800 */
        /* <DEDUP_REMOVED lines=12> */
[----:B-1----:R-:W-:-:S05]  /*08a0*/  @P3 IADD3 R5, PT, PT, R13, -R0, RZ ;  /* 0x800000000d053210 */ /* 0x002fca0007ffe0ff */
[----:B------:R-:W-:Y:S01]  /*08b0*/  @P3 STS [R4], R5 ;  /* 0x0000000504003388 */ /* 0x000fe20000000800 */
[----:B------:R-:W-:Y:S06]  /*08c0*/  BAR.SYNC.DEFER_BLOCKING 0x0 ;  /* 0x0000000000007b1d */ /* 0x000fec0000010000 */
[----:B------:R-:W0:Y:S04]  /*08d0*/  @P2 LDS R7, [R4] ;  /* 0x0000000004072984 */ /* 0x000e280000000800 */
[----:B------:R-:W1:Y:S04]  /*08e0*/  @P2 LDS R0, [R4+0x80] ;  /* 0x0000800004002984 */ /* 0x000e680000000800 */
[----:B0-----:R-:W-:Y:S01]  /*08f0*/  @P2 STS [R4+0x80], R7 ;  /* 0x0000800704002388 */ /* 0x001fe20000000800 */
[----:B-1----:R-:W-:-:S05]  /*0900*/  @P2 IMAD.IADD R9, R7, 0x1, -R0 ;  /* 0x0000000107092824 */ /* 0x002fca00078e0a00 */
        /* <DEDUP_REMOVED lines=32> */
[----:B------:R-:W0:Y:S04]  /*0b10*/  LDS R11, [R4] ;  /* 0x00000000040b7984 */ /* 0x000e280000000800 */
[----:B0-----:R-:W-:Y:S01]  /*0b20*/  STG.E desc[UR6][R2.64], R11 ;  /* 0x0000000b02007986 */ /* 0x001fe2000c101906 */
[----:B------:R-:W-:Y:S05]  /*0b30*/  EXIT ;  /* 0x000000000000794d */ /* 0x000fea0003800000 */
.L_x_40:
        /* <DEDUP_REMOVED lines=12> */
.L_x_61:


//--------------------- .text.countDegrees        --------------------------
	.section	.text.countDegrees,"ax",@progbits
	.align	128
        .global         countDegrees
        .type           countDegrees,@function
        .size           countDegrees,(.L_x_62 - countDegrees)
        .other          countDegrees,@"STO_CUDA_ENTRY STV_DEFAULT"
countDegrees:
.text.countDegrees:
        /* <DEDUP_REMOVED lines=20> */
[----:B0-----:R-:W-:-:S06]  /*0140*/  IMAD.WIDE R4, R2, 0x4, R4 ;  /* 0x0000000402047825 */ /* 0x001fcc00078e0204 */
[----:B------:R0:W5:Y:S01]  /*0150*/  LDG.E R4, desc[UR4][R4.64] ;  /* 0x0000000404047981 */ /* 0x000162000c1e1900 */
[C---:B------:R-:W-:Y:S01]  /*0160*/  ISETP.GE.U32.AND P0, PT, R3.reuse, 0x10, PT ;  /* 0x000000100300780c */ /* 0x040fe20003f06070 */
[----:B------:R-:W-:Y:S01]  /*0170*/  BSSY.RECONVERGENT B1, `(.L_x_43) ;  /* 0x000008e000017945 */ /* 0x000fe20003800200 */
[----:B------:R-:W-:Y:S01]  /*0180*/  LOP3.LUT R6, R3, 0xf, RZ, 0xc0, !PT ;  /* 0x0000000f03067812 */ /* 0x000fe200078ec0ff */
[----:B------:R-:W-:-:S03]  /*0190*/  IMAD.MOV.U32 R10, RZ, RZ, RZ ;  /* 0x000000ffff0a7224 */ /* 0x000fc600078e00ff */
[----:B------:R-:W-:-:S07]  /*01a0*/  ISETP.NE.AND P5, PT, R6, RZ, PT ;  /* 0x000000ff0600720c */ /* 0x000fce0003fa5270 */
[----:B0-----:R-:W-:Y:S06]  /*01b0*/  @!P0 BRA `(.L_x_44) ;  /* 0x0000000800248947 */ /* 0x001fec0003800000 */
[----:B------:R-:W-:Y:S01]  /*01c0*/  LOP3.LUT R5, R3, 0x7ffffff0, RZ, 0xc0, !PT ;  /* 0x7ffffff003057812 */ /* 0x000fe200078ec0ff */
[----:B------:R-:W-:-:S04]  /*01d0*/  HFMA2 R10, -RZ, RZ, 0, 0 ;  /* 0x00000000ff0a7431 */ /* 0x000fc800000001ff */
[----:B------:R-:W-:-:S07]  /*01e0*/  IMAD.MOV R5, RZ, RZ, -R5 ;  /* 0x000000ffff057224 */ /* 0x000fce00078e0a05 */
.L_x_45:
[----:B------:R-:W0:Y:S08]  /*01f0*/  LDC.64 R12, c[0x0][0x380] ;  /* 0x0000e000ff0c7b82 */ /* 0x000e300000000a00 */
[----:B------:R-:W1:Y:S01]  /*0200*/  LDC.64 R14, c[0x0][0x398] ;  /* 0x0000e600ff0e7b82 */ /* 0x000e620000000a00 */
[----:B0----5:R-:W-:-:S05]  /*0210*/  IMAD.WIDE R12, R4, 0x4, R12 ;  /* 0x00000004040c7825 */ /* 0x021fca00078e020c */
[----:B------:R-:W1:Y:S04]  /*0220*/  LDG.E R18, desc[UR4][R12.64] ;  /* 0x000000040c127981 */ /* 0x000e68000c1e1900 */
[----:B------:R-:W2:Y:S04]  /*0230*/  LDG.E R22, desc[UR4][R12.64+0x4] ;  /* 0x000004040c167981 */ /* 0x000ea8000c1e1900 */
[----:B------:R-:W3:Y:S04]  /*0240*/  LDG.E R11, desc[UR4][R12.64+0x8] ;  /* 0x000008040c0b7981 */ /* 0x000ee8000c1e1900 */
[----:B------:R-:W4:Y:S04]  /*0250*/  LDG.E R17, desc[UR4][R12.64+0xc] ;  /* 0x00000c040c117981 */ /* 0x000f28000c1e1900 */
[----:B------:R-:W4:Y:S04]  /*0260*/  LDG.E R16, desc[UR4][R12.64+0x10] ;  /* 0x000010040c107981 */ /* 0x000f28000c1e1900 */
[----:B------:R-:W4:Y:S04]  /*0270*/  LDG.E R21, desc[UR4][R12.64+0x14] ;  /* 0x000014040c157981 */ /* 0x000f28000c1e1900 */
[----:B------:R-:W4:Y:S01]  /*0280*/  LDG.E R7, desc[UR4][R12.64+0x1c] ;  /* 0x00001c040c077981 */ /* 0x000f22000c1e1900 */
[----:B-1----:R-:W-:-:S04]  /*0290*/  IMAD.WIDE R8, R18, 0x4, R14 ;  /* 0x0000000412087825 */ /* 0x002fc800078e020e */
[--C-:B--2---:R-:W-:Y:S01]  /*02a0*/  IMAD.WIDE R24, R22, 0x4, R14.reuse ;  /* 0x0000000416187825 */ /* 0x104fe200078e020e */
[----:B------:R4:W2:Y:S03]  /*02b0*/  LDG.E R19, desc[UR4][R8.64] ;  /* 0x0000000408137981 */ /* 0x0008a6000c1e1900 */
[--C-:B---3--:R-:W-:Y:S02]  /*02c0*/  IMAD.WIDE R26, R11, 0x4, R14.reuse ;  /* 0x000000040b1a7825 */ /* 0x108fe400078e020e */
[----:B------:R-:W3:Y:S02]  /*02d0*/  LDG.E R24, desc[UR4][R24.64] ;  /* 0x0000000418187981 */ /* 0x000ee4000c1e1900 */
[--C-:B----4-:R-:W-:Y:S02]  /*02e0*/  IMAD.WIDE R8, R17, 0x4, R14.reuse ;  /* 0x0000000411087825 */ /* 0x110fe400078e020e */
[----:B------:R-:W4:Y:S04]  /*02f0*/  LDG.E R25, desc[UR4][R26.64] ;  /* 0x000000041a197981 */ /* 0x000f28000c1e1900 */
[----:B------:R0:W4:Y:S04]  /*0300*/  LDG.E R28, desc[UR4][R8.64] ;  /* 0x00000004081c7981 */ /* 0x000128000c1e1900 */
[----:B------:R-:W4:Y:S01]  /*0310*/  LDG.E R26, desc[UR4][R12.64+0x18] ;  /* 0x000018040c1a7981 */ /* 0x000f22000c1e1900 */
[----:B0-----:R-:W-:-:S05]  /*0320*/  IMAD.WIDE R8, R16, 0x4, R14 ;  /* 0x0000000410087825 */ /* 0x001fca00078e020e */
[----:B------:R0:W4:Y:S01]  /*0330*/  LDG.E R20, desc[UR4][R8.64] ;  /* 0x0000000408147981 */ /* 0x000122000c1e1900 */
[----:B------:R-:W-:Y:S02]  /*0340*/  VIADD R29, R4, 0x1 ;  /* 0x00000001041d7836 */ /* 0x000fe40000000000 */
[----:B0-----:R-:W-:-:S05]  /*0350*/  IMAD.WIDE R8, R21, 0x4, R14 ;  /* 0x0000000415087825 */ /* 0x001fca00078e020e */
[----:B------:R0:W4:Y:S01]  /*0360*/  LDG.E R23, desc[UR4][R8.64] ;  /* 0x0000000408177981 */ /* 0x000122000c1e1900 */
[----:B------:R-:W-:Y:S02]  /*0370*/  IADD3 R27, PT, PT, R10, 0x1, RZ ;  /* 0x000000010a1b7810 */ /* 0x000fe40007ffe0ff */
[----:B--2---:R-:W-:Y:S02]  /*0380*/  ISETP.NE.AND P4, PT, R4, R19, PT ;  /* 0x000000130400720c */ /* 0x004fe40003f85270 */
[----:B---3--:R-:W-:Y:S02]  /*0390*/  ISETP.NE.AND P3, PT, R24, R29, PT ;  /* 0x0000001d1800720c */ /* 0x008fe40003f65270 */
[----:B------:R-:W-:Y:S02]  /*03a0*/  IADD3 R24, PT, PT, R4, 0x2, RZ ;  /* 0x0000000204187810 */ /* 0x000fe40007ffe0ff */
[----:B------:R-:W-:Y:S02]  /*03b0*/  ISETP.NE.AND P4, PT, R18, R2, !P4 ;  /* 0x000000021200720c */ /* 0x000fe40006785270 */
[----:B----4-:R-:W-:Y:S01]  /*03c0*/  ISETP.NE.AND P2, PT, R25, R24, PT ;  /* 0x000000181900720c */ /* 0x010fe20003f45270 */
[----:B------:R-:W-:-:S02]  /*03d0*/  VIADD R25, R4, 0x4 ;  /* 0x0000000404197836 */ /* 0x000fc40000000000 */
[----:B------:R-:W-:Y:S02]  /*03e0*/  VIADD R19, R4, 0x3 ;  /* 0x0000000304137836 */ /* 0x000fe40000000000 */
[----:B0-----:R-:W-:-:S03]  /*03f0*/  IMAD.WIDE R8, R26, 0x4, R14 ;  /* 0x000000041a087825 */ /* 0x001fc600078e020e */
[----:B------:R-:W-:Y:S01]  /*0400*/  ISETP.NE.AND P1, PT, R28, R19, PT ;  /* 0x000000131c00720c */ /* 0x000fe20003f25270 */
[----:B------:R-:W2:Y:S01]  /*0410*/  LDG.E R24, desc[UR4][R12.64+0x20] ;  /* 0x000020040c187981 */ /* 0x000ea2000c1e1900 */
[----:B------:R-:W-:-:S03]  /*0420*/  ISETP.NE.AND P0, PT, R20, R25, PT ;  /* 0x000000191400720c */ /* 0x000fc60003f05270 */
[----:B------:R-:W3:Y:S04]  /*0430*/  LDG.E R25, desc[UR4][R8.64] ;  /* 0x0000000408197981 */ /* 0x000ee8000c1e1900 */
[----:B------:R-:W4:Y:S01]  /*0440*/  LDG.E R20, desc[UR4][R12.64+0x28] ;  /* 0x000028040c147981 */ /* 0x000f22000c1e1900 */
[----:B------:R-:W-:-:S04]  /*0450*/  IMAD.WIDE R18, R7, 0x4, R14 ;  /* 0x0000000407127825 */ /* 0x000fc800078e020e */
[----:B------:R-:W-:Y:S01]  /*0460*/  @!P4 IMAD.MOV R27, RZ, RZ, R10 ;  /* 0x000000ffff1bc224 */ /* 0x000fe200078e020a */
[----:B------:R-:W2:Y:S04]  /*0470*/  LDG.E R8, desc[UR4][R12.64+0x34] ;  /* 0x000034040c087981 */ /* 0x000ea8000c1e1900 */
[----:B------:R-:W2:Y:S04]  /*0480*/  LDG.E R10, desc[UR4][R12.64+0x30] ;  /* 0x000030040c0a7981 */ /* 0x000ea8000c1e1900 */
[----:B------:R-:W2:Y:S01]  /*0490*/  LDG.E R18, desc[UR4][R18.64] ;  /* 0x0000000412127981 */ /* 0x000ea2000c1e1900 */
[----:B------:R-:W-:-:S02]  /*04a0*/  ISETP.NE.AND P3, PT, R22, R2, !P3 ;  /* 0x000000021600720c */ /* 0x000fc40005f65270 */
[-C--:B------:R-:W-:Y:S01]  /*04b0*/  ISETP.NE.AND P2, PT, R11, R2.reuse, !P2 ;  /* 0x000000020b00720c */ /* 0x080fe20005745270 */
[----:B------:R-:W-:Y:S01]  /*04c0*/  VIADD R11, R27, 0x1 ;  /* 0x000000011b0b7836 */ /* 0x000fe20000000000 */
[-C--:B------:R-:W-:Y:S01]  /*04d0*/  ISETP.NE.AND P1, PT, R17, R2.reuse, !P1 ;  /* 0x000000021100720c */ /* 0x080fe20004f25270 */
[----:B------:R-:W2:Y:S01]  /*04e0*/  LDG.E R9, desc[UR4][R12.64+0x2c] ;  /* 0x00002c040c097981 */ /* 0x000ea2000c1e1900 */
[----:B------:R-:W-:Y:S02]  /*04f0*/  ISETP.NE.AND P0, PT, R16, R2, !P0 ;  /* 0x000000021000720c */ /* 0x000fe40004705270 */
[----:B------:R-:W-:Y:S01]  /*0500*/  IADD3 R16, PT, PT, R4, 0x5, RZ ;  /* 0x0000000504107810 */ /* 0x000fe20007ffe0ff */
[----:B------:R-:W2:Y:S04]  /*0510*/  LDG.E R19, desc[UR4][R12.64+0x24] ;  /* 0x000024040c137981 */ /* 0x000ea8000c1e1900 */
[----:B------:R-:W-:-:S02]  /*0520*/  @!P3 IADD3 R11, PT, PT, R27, RZ, RZ ;  /* 0x000000ff1b0bb210 */ /* 0x000fc40007ffe0ff */
[----:B------:R-:W2:Y:S03]  /*0530*/  LDG.E R27, desc[UR4][R12.64+0x3c] ;  /* 0x00003c040c1b7981 */ /* 0x000ea6000c1e1900 */
[----:B------:R-:W-:Y:S02]  /*0540*/  VIADD R17, R11, 0x1 ;  /* 0x000000010b117836 */ /* 0x000fe40000000000 */
[----:B------:R-:W-:Y:S01]  /*0550*/  @!P2 IMAD.MOV R17, RZ, RZ, R11 ;  /* 0x000000ffff11a224 */ /* 0x000fe200078e020b */
[----:B------:R-:W-:-:S03]  /*0560*/  ISETP.NE.AND P2, PT, R23, R16, PT ;  /* 0x000000101700720c */ /* 0x000fc60003f45270 */
[----:B------:R-:W-:Y:S02]  /*0570*/  VIADD R11, R17, 0x1 ;  /* 0x00000001110b7836 */ /* 0x000fe40000000000 */
[----:B------:R-:W-:Y:S01]  /*0580*/  @!P1 IMAD.MOV R11, RZ, RZ, R17 ;  /* 0x000000ffff0b9224 */ /* 0x000fe200078e0211 */
[----:B------:R-:W-:Y:S02]  /*0590*/  ISETP.NE.AND P1, PT, R21, R2, !P2 ;  /* 0x000000021500720c */ /* 0x000fe40005725270 */
[----:B------:R-:W-:Y:S02]  /*05a0*/  IADD3 R16, PT, PT, R4, 0x6, RZ ;  /* 0x0000000604107810 */ /* 0x000fe40007ffe0ff */
[----:B------:R-:W-:Y:S01]  /*05b0*/  IADD3 R17, PT, PT, R11, 0x1, RZ ;  /* 0x000000010b117810 */ /* 0x000fe20007ffe0ff */
[----:B------:R-:W-:-:S04]  /*05c0*/  @!P0 IMAD.MOV R17, RZ, RZ, R11 ;  /* 0x000000ffff118224 */ /* 0x000fc800078e020b */
[----:B------:R-:W-:-:S04]  /*05d0*/  VIADD R23, R17, 0x1 ;  /* 0x0000000111177836 */ /* 0x000fc80000000000 */
[----:B------:R-:W-:Y:S02]  /*05e0*/  @!P1 IMAD.MOV R23, RZ, RZ, R17 ;  /* 0x000000ffff179224 */ /* 0x000fe400078e0211 */
[----:B------:R-:W-:Y:S01]  /*05f0*/  VIADD R11, R4, 0x7 ;  /* 0x00000007040b7836 */ /* 0x000fe20000000000 */
[----:B---3--:R-:W-:Y:S01]  /*0600*/  ISETP.NE.AND P0, PT, R25, R16, PT ;  /* 0x000000101900720c */ /* 0x008fe20003f05270 */
[----:B----4-:R-:W-:-:S05]  /*0610*/  IMAD.WIDE R16, R20, 0x4, R14 ;  /* 0x0000000414107825 */ /* 0x010fca00078e020e */
[----:B------:R2:W3:Y:S02]  /*0620*/  LDG.E R22, desc[UR4][R16.64] ;  /* 0x0000000410167981 */ /* 0x0004e4000c1e1900 */
[----:B--2---:R-:W-:Y:S01]  /*0630*/  IMAD.WIDE R16, R10, 0x4, R14 ;  /* 0x000000040a107825 */ /* 0x004fe200078e020e */
[----:B------:R-:W-:-:S04]  /*0640*/  ISETP.NE.AND P1, PT, R18, R11, PT ;  /* 0x0000000b1200720c */ /* 0x000fc80003f25270 */
[----:B------:R0:W2:Y:S02]  /*0650*/  LDG.E R18, desc[UR4][R16.64] ;  /* 0x0000000410127981 */ /* 0x0000a4000c1e1900 */
[----:B0-----:R-:W-:-:S06]  /*0660*/  IMAD.WIDE R16, R8, 0x4, R14 ;  /* 0x0000000408107825 */ /* 0x001fcc00078e020e */
[----:B------:R-:W4:Y:S04]  /*0670*/  LDG.E R16, desc[UR4][R16.64] ;  /* 0x0000000410107981 */ /* 0x000f28000c1e1900 */
[----:B------:R-:W3:Y:S01]  /*0680*/  LDG.E R17, desc[UR4][R12.64+0x38] ;  /* 0x000038040c117981 */ /* 0x000ee2000c1e1900 */
[----:B------:R-:W-:-:S05]  /*0690*/  IMAD.WIDE R30, R24, 0x4, R14 ;  /* 0x00000004181e7825 */ /* 0x000fca00078e020e */
[----:B------:R-:W2:Y:S01]  /*06a0*/  LDG.E R25, desc[UR4][R30.64] ;  /* 0x000000041e197981 */ /* 0x000ea2000c1e1900 */
[----:B------:R-:W-:-:S05]  /*06b0*/  IMAD.WIDE R28, R19, 0x4, R14 ;  /* 0x00000004131c7825 */ /* 0x000fca00078e020e */
[----:B------:R0:W4:Y:S02]  /*06c0*/  LDG.E R21, desc[UR4][R28.64] ;  /* 0x000000041c157981 */ /* 0x000124000c1e1900 */
[----:B0-----:R-:W-:-:S05]  /*06d0*/  IMAD.WIDE R28, R9, 0x4, R14 ;  /* 0x00000004091c7825 */ /* 0x001fca00078e020e */
[----:B------:R0:W4:Y:S01]  /*06e0*/  LDG.E R11, desc[UR4][R28.64] ;  /* 0x000000041c0b7981 */ /* 0x000122000c1e1900 */
[-C--:B------:R-:W-:Y:S02]  /*06f0*/  ISETP.NE.AND P0, PT, R26, R2.reuse, !P0 ;  /* 0x000000021a00720c */ /* 0x080fe40004705270 */
[----:B------:R-:W-:Y:S01]  /*0700*/  ISETP.NE.AND P1, PT, R7, R2, !P1 ;  /* 0x000000020700720c */ /* 0x000fe20004f25270 */
[----:B------:R-:W-:Y:S01]  /*0710*/  VIADD R7, R23, 0x1 ;  /* 0x0000000117077836 */ /* 0x000fe20000000000 */
[----:B0-----:R-:W-:Y:S01]  /*0720*/  IADD3 R28, PT, PT, R4, 0x8, RZ ;  /* 0x00000008041c7810 */ /* 0x001fe20007ffe0ff */
[----:B---3--:R-:W-:-:S05]  /*0730*/  IMAD.WIDE R12, R17, 0x4, R14 ;  /* 0x00000004110c7825 */ /* 0x008fca00078e020e */
[----:B------:R0:W3:Y:S01]  /*0740*/  LDG.E R26, desc[UR4][R12.64] ;  /* 0x000000040c1a7981 */ /* 0x0000e2000c1e1900 */
[----:B------:R-:W-:-:S06]  /*0750*/  IMAD.WIDE R14, R27, 0x4, R14 ;  /* 0x000000041b0e7825 */ /* 0x000fcc00078e020e */
[----:B------:R1:W3:Y:S01]  /*0760*/  LDG.E R14, desc[UR4][R14.64] ;  /* 0x000000040e0e7981 */ /* 0x0002e2000c1e1900 */
[----:B--2---:R-:W-:Y:S01]  /*0770*/  ISETP.NE.AND P2, PT, R25, R28, PT ;  /* 0x0000001c1900720c */ /* 0x004fe20003f45270 */
[----:B------:R-:W-:-:S03]  /*0780*/  @!P0 IMAD.MOV R7, RZ, RZ, R23 ;  /* 0x000000ffff078224 */ /* 0x000fc600078e0217 */
[----:B------:R-:W-:Y:S02]  /*0790*/  ISETP.NE.AND P0, PT, R24, R2, !P2 ;  /* 0x000000021800720c */ /* 0x000fe40005705270 */
[C---:B------:R-:W-:Y:S01]  /*07a0*/  IADD3 R24, PT, PT, R4.reuse, 0x9, RZ ;  /* 0x0000000904187810 */ /* 0x040fe20007ffe0ff */
[----:B------:R-:W-:Y:S02]  /*07b0*/  VIADD R23, R7, 0x1 ;  /* 0x0000000107177836 */ /* 0x000fe40000000000 */
[----:B------:R-:W-:Y:S01]  /*07c0*/  @!P1 IMAD.MOV R23, RZ, RZ, R7 ;  /* 0x000000ffff179224 */ /* 0x000fe200078e0207 */
[----:B----4-:R-:W-:Y:S02]  /*07d0*/  ISETP.NE.AND P2, PT, R21, R24, PT ;  /* 0x000000181500720c */ /* 0x010fe40003f45270 */
[----:B------:R-:W-:Y:S02]  /*07e0*/  IADD3 R7, PT, PT, R4, 0xa, RZ ;  /* 0x0000000a04077810 */ /* 0x000fe40007ffe0ff */
[----:B------:R-:W-:-:S02]  /*07f0*/  ISETP.NE.AND P1, PT, R19, R2, !P2 ;  /* 0x000000021300720c */ /* 0x000fc40005725270 */
[----:B------:R-:W-:Y:S01]  /*0800*/  ISETP.NE.AND P2, PT, R22, R7, PT ;  /* 0x000000071600720c */ /* 0x000fe20003f45270 */
[----:B0-----:R-:W-:Y:S01]  /*0810*/  VIADD R13, R23, 0x1 ;  /* 0x00000001170d7836 */ /* 0x001fe20000000000 */
[----:B------:R-:W-:Y:S01]  /*0820*/  IADD3 R12, PT, PT, R4, 0xb, RZ ;  /* 0x0000000b040c7810 */ /* 0x000fe20007ffe0ff */
[----:B------:R-:W-:Y:S01]  /*0830*/  @!P0 IMAD.MOV R13, RZ, RZ, R23 ;  /* 0x000000ffff0d8224 */ /* 0x000fe200078e0217 */
[----:B------:R-:W-:Y:S02]  /*0840*/  ISETP.NE.AND P0, PT, R20, R2, !P2 ;  /* 0x000000021400720c */ /* 0x000fe40005705270 */
[----:B------:R-:W-:Y:S01]  /*0850*/  ISETP.NE.AND P2, PT, R11, R12, PT ;  /* 0x0000000c0b00720c */ /* 0x000fe20003f45270 */
[----:B-1----:R-:W-:Y:S01]  /*0860*/  VIADD R15, R13, 0x1 ;  /* 0x000000010d0f7836 */ /* 0x002fe20000000000 */
[----:B------:R-:W-:-:S03]  /*0870*/  IADD3 R7, PT, PT, R4, 0xc, RZ ;  /* 0x0000000c04077810 */ /* 0x000fc60007ffe0ff */
[----:B------:R-:W-:Y:S01]  /*0880*/  @!P1 IMAD.MOV R15, RZ, RZ, R13 ;  /* 0x000000ffff0f9224 */ /* 0x000fe200078e020d */
[-C--:B------:R-:W-:Y:S02]  /*0890*/  ISETP.NE.AND P1, PT, R9, R2.reuse, !P2 ;  /* 0x000000020900720c */ /* 0x080fe40005725270 */
[----:B------:R-:W-:Y:S01]  /*08a0*/  ISETP.NE.AND P2, PT, R18, R7, PT ;  /* 0x000000071200720c */ /* 0x000fe20003f45270 */
[----:B------:R-:W-:Y:S01]  /*08b0*/  VIADD R9, R15, 0x1 ;  /* 0x000000010f097836 */ /* 0x000fe20000000000 */
[----:B------:R-:W-:Y:S01]  /*08c0*/  IADD3 R7, PT, PT, R4, 0xd, RZ ;  /* 0x0000000d04077810 */ /* 0x000fe20007ffe0ff */
[----:B------:R-:W-:Y:S01]  /*08d0*/  @!P0 IMAD.MOV R9, RZ, RZ, R15 ;  /* 0x000000ffff098224 */ /* 0x000fe200078e020f */
[----:B------:R-:W-:Y:S02]  /*08e0*/  ISETP.NE.AND P0, PT, R10, R2, !P2 ;  /* 0x000000020a00720c */ /* 0x000fe40005705270 */
[----:B------:R-:W-:Y:S01]  /*08f0*/  ISETP.NE.AND P2, PT, R16, R7, PT ;  /* 0x000000071000720c */ /* 0x000fe20003f45270 */
[----:B------:R-:W-:Y:S01]  /*0900*/  VIADD R10, R9, 0x1 ;  /* 0x00000001090a7836 */ /* 0x000fe20000000000 */
[----:B------:R-:W-:-:S03]  /*0910*/  IADD3 R7, PT, PT, R4, 0xe, RZ ;  /* 0x0000000e04077810 */ /* 0x000fc60007ffe0ff */
[----:B------:R-:W-:Y:S01]  /*0920*/  @!P1 IMAD.MOV R10, RZ, RZ, R9 ;  /* 0x000000ffff0a9224 */ /* 0x000fe200078e0209 */
[----:B------:R-:W-:-:S03]  /*0930*/  ISETP.NE.AND P1, PT, R8, R2, !P2 ;  /* 0x000000020800720c */ /* 0x000fc60005725270 */
[----:B------:R-:W-:Y:S02]  /*0940*/  VIADD R8, R10, 0x1 ;  /* 0x000000010a087836 */ /* 0x000fe40000000000 */
[----:B------:R-:W-:-:S04]  /*0950*/  @!P0 IMAD.MOV R8, RZ, RZ, R10 ;  /* 0x000000ffff088224 */ /* 0x000fc800078e020a */
[----:B------:R-:W-:Y:S02]  /*0960*/  VIADD R9, R8, 0x1 ;  /* 0x0000000108097836 */ /* 0x000fe40000000000 */
[----:B------:R-:W-:Y:S02]  /*0970*/  VIADD R5, R5, 0x10 ;  /* 0x0000001005057836 */ /* 0x000fe40000000000 */
[----:B------:R-:W-:Y:S01]  /*0980*/  @!P1 IMAD.MOV R9, RZ, RZ, R8 ;  /* 0x000000ffff099224 */ /* 0x000fe200078e0208 */
[----:B---3--:R-:W-:-:S04]  /*0990*/  ISETP.NE.AND P2, PT, R26, R7, PT ;  /* 0x000000071a00720c */ /* 0x008fc80003f45270 */
[----:B------:R-:W-:Y:S02]  /*09a0*/  ISETP.NE.AND P0, PT, R17, R2, !P2 ;  /* 0x000000021100720c */ /* 0x000fe40005705270 */
[----:B------:R-:W-:-:S04]  /*09b0*/  IADD3 R7, PT, PT, R4, 0xf, RZ ;  /* 0x0000000f04077810 */ /* 0x000fc80007ffe0ff */
[----:B------:R-:W-:Y:S02]  /*09c0*/  ISETP.NE.AND P2, PT, R14, R7, PT ;  /* 0x000000070e00720c */ /* 0x000fe40003f45270 */
[----:B------:R-:W-:Y:S02]  /*09d0*/  IADD3 R7, PT, PT, R9, 0x1, RZ ;  /* 0x0000000109077810 */ /* 0x000fe40007ffe0ff */
[----:B------:R-:W-:-:S03]  /*09e0*/  ISETP.NE.AND P1, PT, R27, R2, !P2 ;  /* 0x000000021b00720c */ /* 0x000fc60005725270 */
[----:B------:R-:W-:Y:S01]  /*09f0*/  @!P0 IMAD.MOV R7, RZ, RZ, R9 ;  /* 0x000000ffff078224 */ /* 0x000fe200078e0209 */
[----:B------:R-:W-:Y:S01]  /*0a00*/  ISETP.NE.AND P0, PT, R5, RZ, PT ;  /* 0x000000ff0500720c */ /* 0x000fe20003f05270 */
[----:B------:R-:W-:-:S03]  /*0a10*/  VIADD R4, R4, 0x10 ;  /* 0x0000001004047836 */ /* 0x000fc60000000000 */
[----:B------:R-:W-:-:S05]  /*0a20*/  IADD3 R10, PT, PT, R7, 0x1, RZ ;  /* 0x00000001070a7810 */ /* 0x000fca0007ffe0ff */
[----:B------:R-:W-:-:S04]  /*0a30*/  @!P1 IMAD.MOV R10, RZ, RZ, R7 ;  /* 0x000000ffff0a9224 */ /* 0x000fc800078e0207 */
[----:B------:R-:W-:Y:S05]  /*0a40*/  @P0 BRA `(.L_x_45) ;  /* 0xfffffff400e80947 */ /* 0x000fea000383ffff */
.L_x_44:
[----:B------:R-:W-:Y:S05]  /*0a50*/  BSYNC.RECONVERGENT B1 ;  /* 0x0000000000017941 */ /* 0x000fea0003800200 */
.L_x_43:
[----:B------:R-:W-:Y:S05]  /*0a60*/  @!P5 BRA `(.L_x_42) ;  /* 0x000000080010d947 */ /* 0x000fea0003800000 */
[----:B------:R-:W-:Y:S01]  /*0a70*/  ISETP.GE.U32.AND P0, PT, R6, 0x8, PT ;  /* 0x000000080600780c */ /* 0x000fe20003f06070 */
[----:B------:R-:W-:Y:S01]  /*0a80*/  BSSY.RECONVERGENT B1, `(.L_x_46) ;  /* 0x0000047000017945 */ /* 0x000fe20003800200 */
[----:B------:R-:W-:-:S04]  /*0a90*/  LOP3.LUT R5, R3, 0x7, RZ, 0xc0, !PT ;  /* 0x0000000703057812 */ /* 0x000fc800078ec0ff */
[----:B------:R-:W-:-:S07]  /*0aa0*/  ISETP.NE.AND P2, PT, R5, RZ, PT ;  /* 0x000000ff0500720c */ /* 0x000fce0003f45270 */
[----:B------:R-:W-:Y:S06]  /*0ab0*/  @!P0 BRA `(.L_x_47) ;  /* 0x00000004000c8947 */ /* 0x000fec0003800000 */
        /* <DEDUP_REMOVED lines=9> */
[----:B------:R-:W4:Y:S04]  /*0b50*/  LDG.E R9, desc[UR4][R26.64+0x18] ;  /* 0x000018041a097981 */ /* 0x000f28000c1e1900 */
[----:B------:R-:W4:Y:S01]  /*0b60*/  LDG.E R7, desc[UR4][R26.64+0x1c] ;  /* 0x00001c041a077981 */ /* 0x000f22000c1e1900 */
[----:B-1----:R-:W-:-:S04]  /*0b70*/  IMAD.WIDE R22, R20, 0x4, R14 ;  /* 0x0000000414167825 */ /* 0x002fc800078e020e */
[--C-:B--2---:R-:W-:Y:S01]  /*0b80*/  IMAD.WIDE R16, R13, 0x4, R14.reuse ;  /* 0x000000040d107825 */ /* 0x104fe200078e020e */
[----:B------:R-:W2:Y:S04]  /*0b90*/  LDG.E R6, desc[UR4][R22.64] ;  /* 0x0000000416067981 */ /* 0x000ea8000c1e1900 */
[----:B------:R3:W2:Y:S02]  /*0ba0*/  LDG.E R19, desc[UR4][R16.64] ;  /* 0x0000000410137981 */ /* 0x0006a4000c1e1900 */
[----:B---3--:R-:W-:-:S05]  /*0bb0*/  IMAD.WIDE R16, R18, 0x4, R14 ;  /* 0x0000000412107825 */ /* 0x008fca00078e020e */
[----:B------:R4:W3:Y:S02]  /*0bc0*/  LDG.E R21, desc[UR4][R16.64] ;  /* 0x0000000410157981 */ /* 0x0008e4000c1e1900 */
[----:B----4-:R-:W-:-:S05]  /*0bd0*/  IMAD.WIDE R16, R11, 0x4, R14 ;  /* 0x000000040b107825 */ /* 0x010fca00078e020e */
[----:B------:R0:W4:Y:S02]  /*0be0*/  LDG.E R24, desc[UR4][R16.64] ;  /* 0x0000000410187981 */ /* 0x000124000c1e1900 */
[----:B0-----:R-:W-:-:S05]  /*0bf0*/  IMAD.WIDE R16, R12, 0x4, R14 ;  /* 0x000000040c107825 */ /* 0x001fca00078e020e */
[----:B------:R0:W4:Y:S02]  /*0c00*/  LDG.E R25, desc[UR4][R16.64] ;  /* 0x0000000410197981 */ /* 0x000124000c1e1900 */
[----:B0-----:R-:W-:-:S05]  /*0c10*/  IMAD.WIDE R16, R8, 0x4, R14 ;  /* 0x0000000408107825 */ /* 0x001fca00078e020e */
[----:B------:R0:W4:Y:S02]  /*0c20*/  LDG.E R26, desc[UR4][R16.64] ;  /* 0x00000004101a7981 */ /* 0x000124000c1e1900 */
[----:B0-----:R-:W-:-:S05]  /*0c30*/  IMAD.WIDE R16, R9, 0x4, R14 ;  /* 0x0000000409107825 */ /* 0x001fca00078e020e */
[----:B------:R-:W4:Y:S01]  /*0c40*/  LDG.E R22, desc[UR4][R16.64] ;  /* 0x0000000410167981 */ /* 0x000f22000c1e1900 */
[----:B------:R-:W-:-:S06]  /*0c50*/  IMAD.WIDE R14, R7, 0x4, R14 ;  /* 0x00000004070e7825 */ /* 0x000fcc00078e020e */
[----:B------:R-:W4:Y:S01]  /*0c60*/  LDG.E R14, desc[UR4][R14.64] ;  /* 0x000000040e0e7981 */ /* 0x000f22000c1e1900 */
[----:B--2---:R-:W-:Y:S02]  /*0c70*/  ISETP.NE.AND P0, PT, R6, R4, PT ;  /* 0x000000040600720c */ /* 0x004fe40003f05270 */
[----:B------:R-:W-:Y:S02]  /*0c80*/  IADD3 R6, PT, PT, R4, 0x1, RZ ;  /* 0x0000000104067810 */ /* 0x000fe40007ffe0ff */
[----:B------:R-:W-:Y:S01]  /*0c90*/  ISETP.NE.AND P0, PT, R20, R2, !P0 ;  /* 0x000000021400720c */ /* 0x000fe20004705270 */
[----:B------:R-:W-:Y:S01]  /*0ca0*/  VIADD R20, R4, 0x2 ;  /* 0x0000000204147836 */ /* 0x000fe20000000000 */
[----:B------:R-:W-:Y:S01]  /*0cb0*/  ISETP.NE.AND P1, PT, R19, R6, PT ;  /* 0x000000061300720c */ /* 0x000fe20003f25270 */
[----:B------:R-:W-:-:S03]  /*0cc0*/  VIADD R6, R10, 0x1 ;  /* 0x000000010a067836 */ /* 0x000fc60000000000 */
[----:B------:R-:W-:Y:S01]  /*0cd0*/  ISETP.NE.AND P1, PT, R13, R2, !P1 ;  /* 0x000000020d00720c */ /* 0x000fe20004f25270 */
[----:B------:R-:W-:-:S06]  /*0ce0*/  VIADD R13, R4, 0x3 ;  /* 0x00000003040d7836 */ /* 0x000fcc0000000000 */
[----:B------:R-:W-:Y:S02]  /*0cf0*/  @!P0 IADD3 R6, PT, PT, R10, RZ, RZ ;  /* 0x000000ff0a068210 */ /* 0x000fe40007ffe0ff */
[----:B---3--:R-:W-:-:S03]  /*0d00*/  ISETP.NE.AND P3, PT, R21, R20, PT ;  /* 0x000000141500720c */ /* 0x008fc60003f65270 */
[----:B------:R-:W-:Y:S01]  /*0d10*/  VIADD R10, R6, 0x1 ;  /* 0x00000001060a7836 */ /* 0x000fe20000000000 */
[----:B------:R-:W-:Y:S02]  /*0d20*/  ISETP.NE.AND P0, PT, R18, R2, !P3 ;  /* 0x000000021200720c */ /* 0x000fe40005f05270 */
[----:B------:R-:W-:Y:S01]  /*0d30*/  @!P1 IADD3 R10, PT, PT, R6, RZ, RZ ;  /* 0x000000ff060a9210 */ /* 0x000fe20007ffe0ff */
[----:B------:R-:W-:Y:S01]  /*0d40*/  VIADD R6, R4, 0x4 ;  /* 0x0000000404067836 */ /* 0x000fe20000000000 */
[----:B----4-:R-:W-:-:S03]  /*0d50*/  ISETP.NE.AND P3, PT, R24, R13, PT ;  /* 0x0000000d1800720c */ /* 0x010fc60003f65270 */
[----:B------:R-:W-:-:S06]  /*0d60*/  VIADD R13, R10, 0x1 ;  /* 0x000000010a0d7836 */ /* 0x000fcc0000000000 */
[----:B------:R-:W-:Y:S02]  /*0d70*/  @!P0 IADD3 R13, PT, PT, R10, RZ, RZ ;  /* 0x000000ff0a0d8210 */ /* 0x000fe40007ffe0ff */
[----:B------:R-:W-:Y:S01]  /*0d80*/  ISETP.NE.AND P1, PT, R11, R2, !P3 ;  /* 0x000000020b00720c */ /* 0x000fe20005f25270 */
[----:B------:R-:W-:Y:S01]  /*0d90*/  VIADD R11, R4, 0x5 ;  /* 0x00000005040b7836 */ /* 0x000fe20000000000 */
[----:B------:R-:W-:Y:S01]  /*0da0*/  ISETP.NE.AND P3, PT, R25, R6, PT ;  /* 0x000000061900720c */ /* 0x000fe20003f65270 */
[----:B------:R-:W-:-:S10]  /*0db0*/  VIADD R6, R13, 0x1 ;  /* 0x000000010d067836 */ /* 0x000fd40000000000 */
[----:B------:R-:W-:Y:S02]  /*0dc0*/  @!P1 IADD3 R6, PT, PT, R13, RZ, RZ ;  /* 0x000000ff0d069210 */ /* 0x000fe40007ffe0ff */
[----:B------:R-:W-:Y:S02]  /*0dd0*/  ISETP.NE.AND P0, PT, R12, R2, !P3 ;  /* 0x000000020c00720c */ /* 0x000fe40005f05270 */
[----:B------:R-:W-:Y:S01]  /*0de0*/  ISETP.NE.AND P3, PT, R26, R11, PT ;  /* 0x0000000b1a00720c */ /* 0x000fe20003f65270 */
[----:B------:R-:W-:-:S03]  /*0df0*/  VIADD R11, R4, 0x6 ;  /* 0x00000006040b7836 */ /* 0x000fc60000000000 */
[----:B------:R-:W-:Y:S01]  /*0e00*/  ISETP.NE.AND P1, PT, R8, R2, !P3 ;  /* 0x000000020800720c */ /* 0x000fe20005f25270 */
[----:B------:R-:W-:-:S06]  /*0e10*/  VIADD R8, R6, 0x1 ;  /* 0x0000000106087836 */ /* 0x000fcc0000000000 */
[----:B------:R-:W-:-:S05]  /*0e20*/  @!P0 IADD3 R8, PT, PT, R6, RZ, RZ ;  /* 0x000000ff06088210 */ /* 0x000fca0007ffe0ff */
[----:B------:R-:W-:Y:S01]  /*0e30*/  VIADD R6, R8, 0x1 ;  /* 0x0000000108067836 */ /* 0x000fe20000000000 */
[----:B------:R-:W-:Y:S02]  /*0e40*/  ISETP.NE.AND P3, PT, R22, R11, PT ;  /* 0x0000000b1600720c */ /* 0x000fe40003f65270 */
[----:B------:R-:W-:Y:S02]  /*0e50*/  @!P1 IADD3 R6, PT, PT, R8, RZ, RZ ;  /* 0x000000ff08069210 */ /* 0x000fe40007ffe0ff */
[----:B------:R-:W-:Y:S01]  /*0e60*/  ISETP.NE.AND P0, PT, R9, R2, !P3 ;  /* 0x000000020900720c */ /* 0x000fe20005f05270 */
[C---:B------:R-:W-:Y:S02]  /*0e70*/  VIADD R9, R4.reuse, 0x7 ;  /* 0x0000000704097836 */ /* 0x040fe40000000000 */
[----:B------:R-:W-:-:S03]  /*0e80*/  VIADD R4, R4, 0x8 ;  /* 0x0000000804047836 */ /* 0x000fc60000000000 */
[----:B------:R-:W-:-:S04]  /*0e90*/  ISETP.NE.AND P3, PT, R14, R9, PT ;  /* 0x000000090e00720c */ /* 0x000fc80003f65270 */
[----:B------:R-:W-:Y:S01]  /*0ea0*/  ISETP.NE.AND P1, PT, R7, R2, !P3 ;  /* 0x000000020700720c */ /* 0x000fe20005f25270 */
[----:B------:R-:W-:Y:S02]  /*0eb0*/  VIADD R7, R6, 0x1 ;  /* 0x0000000106077836 */ /* 0x000fe40000000000 */
[----:B------:R-:W-:-:S05]  /*0ec0*/  @!P0 IMAD.MOV R7, RZ, RZ, R6 ;  /* 0x000000ffff078224 */ /* 0x000fca00078e0206 */
[----:B------:R-:W-:-:S05]  /*0ed0*/  IADD3 R10, PT, PT, R7, 0x1, RZ ;  /* 0x00000001070a7810 */ /* 0x000fca0007ffe0ff */
[----:B------:R-:W-:-:S07]  /*0ee0*/  @!P1 IMAD.MOV R10, RZ, RZ, R7 ;  /* 0x000000ffff0a9224 */ /* 0x000fce00078e0207 */
.L_x_47:
[----:B------:R-:W-:Y:S05]  /*0ef0*/  BSYNC.RECONVERGENT B1 ;  /* 0x0000000000017941 */ /* 0x000fea0003800200 */
.L_x_46:
[----:B------:R-:W-:Y:S05]  /*0f00*/  @!P2 BRA `(.L_x_42) ;  /* 0x0000000000e8a947 */ /* 0x000fea0003800000 */
[----:B------:R-:W-:Y:S01]  /*0f10*/  ISETP.GE.U32.AND P0, PT, R5, 0x4, PT ;  /* 0x000000040500780c */ /* 0x000fe20003f06070 */
[----:B------:R-:W-:Y:S01]  /*0f20*/  BSSY.RECONVERGENT B1, `(.L_x_48) ;  /* 0x0000027000017945 */ /* 0x000fe20003800200 */
[----:B------:R-:W-:-:S04]  /*0f30*/  LOP3.LUT R3, R3, 0x3, RZ, 0xc0, !PT ;  /* 0x0000000303037812 */ /* 0x000fc800078ec0ff */
[----:B------:R-:W-:-:S07]  /*0f40*/  ISETP.NE.AND P3, PT, R3, RZ, PT ;  /* 0x000000ff0300720c */ /* 0x000fce0003f65270 */
[----:B------:R-:W-:Y:S06]  /*0f50*/  @!P0 BRA `(.L_x_49) ;  /* 0x00000000008c8947 */ /* 0x000fec0003800000 */
[----:B------:R-:W0:Y:S02]  /*0f60*/  LDC.64 R6, c[0x0][0x380] ;  /* 0x0000e000ff067b82 */ /* 0x000e240000000a00 */
[----:B0----5:R-:W-:-:S06]  /*0f70*/  IMAD.WIDE R8, R4, 0x4, R6 ;  /* 0x0000000404087825 */ /* 0x021fcc00078e0206 */
[----:B------:R-:W0:Y:S01]  /*0f80*/  LDC.64 R6, c[0x0][0x398] ;  /* 0x0000e600ff067b82 */ /* 0x000e220000000a00 */
[----:B------:R-:W0:Y:S04]  /*0f90*/  LDG.E R5, desc[UR4][R8.64] ;  /* 0x0000000408057981 */ /* 0x000e28000c1e1900 */
[----:B------:R-:W2:Y:S04]  /*0fa0*/  LDG.E R11, desc[UR4][R8.64+0x4] ;  /* 0x00000404080b7981 */ /* 0x000ea8000c1e1900 */
[----:B------:R-:W3:Y:S04]  /*0fb0*/  LDG.E R19, desc[UR4][R8.64+0x8] ;  /* 0x0000080408137981 */ /* 0x000ee8000c1e1900 */
[----:B------:R-:W4:Y:S01]  /*0fc0*/  LDG.E R21, desc[UR4][R8.64+0xc] ;  /* 0x00000c0408157981 */ /* 0x000f22000c1e1900 */
[----:B0-----:R-:W-:-:S06]  /*0fd0*/  IMAD.WIDE R12, R5, 0x4, R6 ;  /* 0x00000004050c7825 */ /* 0x001fcc00078e0206 */
[----:B------:R-:W4:Y:S01]  /*0fe0*/  LDG.E R13, desc[UR4][R12.64] ;  /* 0x000000040c0d7981 */ /* 0x000f22000c1e1900 */
[----:B--2---:R-:W-:-:S04]  /*0ff0*/  IMAD.WIDE R14, R11, 0x4, R6 ;  /* 0x000000040b0e7825 */ /* 0x004fc800078e0206 */
[--C-:B---3--:R-:W-:Y:S02]  /*1000*/  IMAD.WIDE R16, R19, 0x4, R6.reuse ;  /* 0x0000000413107825 */ /* 0x108fe400078e0206 */
[----:B------:R-:W2:Y:S02]  /*1010*/  LDG.E R14, desc[UR4][R14.64] ;  /* 0x000000040e0e7981 */ /* 0x000ea4000c1e1900 */
[----:B----4-:R-:W-:Y:S02]  /*1020*/  IMAD.WIDE R6, R21, 0x4, R6 ;  /* 0x0000000415067825 */ /* 0x010fe400078e0206 */
[----:B------:R-:W3:Y:S04]  /*1030*/  LDG.E R17, desc[UR4][R16.64] ;  /* 0x0000000410117981 */ /* 0x000ee8000c1e1900 */
[----:B------:R0:W4:Y:S01]  /*1040*/  LDG.E R7, desc[UR4][R6.64] ;  /* 0x0000000406077981 */ /* 0x000122000c1e1900 */
[----:B------:R-:W-:-:S02]  /*1050*/  VIADD R8, R4, 0x2 ;  /* 0x0000000204087836 */ /* 0x000fc40000000000 */
[----:B0-----:R-:W-:Y:S01]  /*1060*/  VIADD R6, R4, 0x3 ;  /* 0x0000000304067836 */ /* 0x001fe20000000000 */
[----:B------:R-:W-:-:S04]  /*1070*/  ISETP.NE.AND P0, PT, R13, R4, PT ;  /* 0x000000040d00720c */ /* 0x000fc80003f05270 */
[----:B------:R-:W-:Y:S02]  /*1080*/  ISETP.NE.AND P0, PT, R5, R2, !P0 ;  /* 0x000000020500720c */ /* 0x000fe40004705270 */
[C---:B------:R-:W-:Y:S01]  /*1090*/  IADD3 R5, PT, PT, R4.reuse, 0x1, RZ ;  /* 0x0000000104057810 */ /* 0x040fe20007ffe0ff */
[----:B------:R-:W-:-:S03]  /*10a0*/  VIADD R4, R4, 0x4 ;  /* 0x0000000404047836 */ /* 0x000fc60000000000 */
[----:B--2---:R-:W-:Y:S01]  /*10b0*/  ISETP.NE.AND P1, PT, R14, R5, PT ;  /* 0x000000050e00720c */ /* 0x004fe20003f25270 */
[C---:B------:R-:W-:Y:S01]  /*10c0*/  VIADD R5, R10.reuse, 0x1 ;  /* 0x000000010a057836 */ /* 0x040fe20000000000 */
[----:B---3--:R-:W-:Y:S02]  /*10d0*/  ISETP.NE.AND P2, PT, R17, R8, PT ;  /* 0x000000081100720c */ /* 0x008fe40003f45270 */
[-C--:B------:R-:W-:Y:S02]  /*10e0*/  ISETP.NE.AND P1, PT, R11, R2.reuse, !P1 ;  /* 0x000000020b00720c */ /* 0x080fe40004f25270 */
[----:B------:R-:W-:Y:S02]  /*10f0*/  ISETP.NE.AND P2, PT, R19, R2, !P2 ;  /* 0x000000021300720c */ /* 0x000fe40005745270 */
[----:B------:R-:W-:Y:S02]  /*1100*/  @!P0 IADD3 R5, PT, PT, R10, RZ, RZ ;  /* 0x000000ff0a058210 */ /* 0x000fe40007ffe0ff */
[----:B----4-:R-:W-:-:S03]  /*1110*/  ISETP.NE.AND P0, PT, R7, R6, PT ;  /* 0x000000060700720c */ /* 0x010fc60003f05270 */
[----:B------:R-:W-:Y:S01]  /*1120*/  VIADD R8, R5, 0x1 ;  /* 0x0000000105087836 */ /* 0x000fe20000000000 */
[----:B------:R-:W-:-:S03]  /*1130*/  ISETP.NE.AND P0, PT, R21, R2, !P0 ;  /* 0x000000021500720c */ /* 0x000fc60004705270 */
[----:B------:R-:W-:-:S05]  /*1140*/  @!P1 IADD3 R8, PT, PT, R5, RZ, RZ ;  /* 0x000000ff05089210 */ /* 0x000fca0007ffe0ff */
[----:B------:R-:W-:Y:S02]  /*1150*/  VIADD R5, R8, 0x1 ;  /* 0x0000000108057836 */ /* 0x000fe40000000000 */
[----:B------:R-:W-:-:S05]  /*1160*/  @!P2 IMAD.MOV R5, RZ, RZ, R8 ;  /* 0x000000ffff05a224 */ /* 0x000fca00078e0208 */
[----:B------:R-:W-:Y:S01]  /*1170*/  IADD3 R10, PT, PT, R5, 0x1, RZ ;  /* 0x00000001050a7810 */ /* 0x000fe20007ffe0ff */
[----:B------:R-:W-:-:S07]  /*1180*/  @!P0 IMAD.MOV R10, RZ, RZ, R5 ;  /* 0x000000ffff0a8224 */ /* 0x000fce00078e0205 */
.L_x_49:
[----:B------:R-:W-:Y:S05]  /*1190*/  BSYNC.RECONVERGENT B1 ;  /* 0x0000000000017941 */ /* 0x000fea0003800200 */
.L_x_48:
[----:B------:R-:W-:Y:S05]  /*11a0*/  @!P3 BRA `(.L_x_42) ;  /* 0x000000000040b947 */ /* 0x000fea0003800000 */
[----:B------:R-:W0:Y:S01]  /*11b0*/  LDC.64 R8, c[0x0][0x380] ;  /* 0x0000e000ff087b82 */ /* 0x000e220000000a00 */
[----:B------:R-:W-:-:S07]  /*11c0*/  IADD3 R3, PT, PT, -R3, RZ, RZ ;  /* 0x000000ff03037210 */ /* 0x000fce0007ffe1ff */
[----:B------:R-:W1:Y:S02]  /*11d0*/  LDC.64 R14, c[0x0][0x398] ;  /* 0x0000e600ff0e7b82 */ /* 0x000e640000000a00 */
.L_x_50:
[----:B0----5:R-:W-:-:S06]  /*11e0*/  IMAD.WIDE R12, R4, 0x4, R8 ;  /* 0x00000004040c7825 */ /* 0x021fcc00078e0208 */
[----:B------:R-:W1:Y:S02]  /*11f0*/  LDG.E R13, desc[UR4][R12.64] ;  /* 0x000000040c0d7981 */ /* 0x000e64000c1e1900 */
[----:B-1----:R-:W-:-:S06]  /*1200*/  IMAD.WIDE R6, R13, 0x4, R14 ;  /* 0x000000040d067825 */ /* 0x002fcc00078e020e */
[----:B------:R-:W2:Y:S01]  /*1210*/  LDG.E R7, desc[UR4][R6.64] ;  /* 0x0000000406077981 */ /* 0x000ea2000c1e1900 */
[----:B------:R-:W-:Y:S02]  /*1220*/  VIADD R3, R3, 0x1 ;  /* 0x0000000103037836 */ /* 0x000fe40000000000 */
[----:B------:R-:W-:-:S03]  /*1230*/  VIADD R5, R10, 0x1 ;  /* 0x000000010a057836 */ /* 0x000fc60000000000 */
[----:B------:R-:W-:Y:S02]  /*1240*/  ISETP.NE.AND P1, PT, R3, RZ, PT ;  /* 0x000000ff0300720c */ /* 0x000fe40003f25270 */
[C---:B--2---:R-:W-:Y:S01]  /*1250*/  ISETP.NE.AND P0, PT, R4.reuse, R7, PT ;  /* 0x000000070400720c */ /* 0x044fe20003f05270 */
[----:B------:R-:W-:-:S03]  /*1260*/  VIADD R4, R4, 0x1 ;  /* 0x0000000104047836 */ /* 0x000fc60000000000 */
[----:B------:R-:W-:-:S13]  /*1270*/  ISETP.NE.AND P0, PT, R13, R2, !P0 ;  /* 0x000000020d00720c */ /* 0x000fda0004705270 */
[----:B------:R-:W-:-:S04]  /*1280*/  @!P0 IADD3 R5, PT, PT, R10, RZ, RZ ;  /* 0x000000ff0a058210 */ /* 0x000fc80007ffe0ff */
[----:B------:R-:W-:Y:S01]  /*1290*/  MOV R10, R5 ;  /* 0x00000005000a7202 */ /* 0x000fe20000000f00 */
[----:B------:R-:W-:Y:S06]  /*12a0*/  @P1 BRA `(.L_x_50) ;  /* 0xfffffffc00cc1947 */ /* 0x000fec000383ffff */
.L_x_42:
[----:B------:R-:W-:Y:S05]  /*12b0*/  BSYNC.RECONVERGENT B0 ;  /* 0x0000000000007941 */ /* 0x000fea0003800200 */
.L_x_41:
[----:B------:R-:W0:Y:S02]  /*12c0*/  LDC.64 R2, c[0x0][0x3b0] ;  /* 0x0000ec00ff027b82 */ /* 0x000e240000000a00 */
[----:B0-----:R-:W-:-:S05]  /*12d0*/  IMAD.WIDE R2, R0, 0x4, R2 ;  /* 0x0000000400027825 */ /* 0x001fca00078e0202 */
[----:B------:R-:W-:Y:S01]  /*12e0*/  STG.E desc[UR4][R2.64], R10 ;  /* 0x0000000a02007986 */ /* 0x000fe2000c101904 */
[----:B------:R-:W-:Y:S05]  /*12f0*/  EXIT ;  /* 0x000000000000794d */ /* 0x000fea0003800000 */
.L_x_51:
        /* <DEDUP_REMOVED lines=16> */
.L_x_62:


//--------------------- .text.nextLayer           --------------------------
	.section	.text.nextLayer,"ax",@progbits
	.align	128
        .global         nextLayer
        .type           nextLayer,@function
        .size           nextLayer,(.L_x_63 - nextLayer)
        .other          nextLayer,@"STO_CUDA_ENTRY STV_DEFAULT"
nextLayer:
.text.nextLayer:
        /* <DEDUP_REMOVED lines=26> */
.L_x_54:
        /* <DEDUP_REMOVED lines=12> */
.L_x_53:
[----:B------:R-:W-:Y:S05]  /*0260*/  BSYNC.RECONVERGENT B0 ;  /* 0x0000000000007941 */ /* 0x000fea0003800200 */
.L_x_52:
[----:B0-----:R-:W-:Y:S02]  /*0270*/  IADD3 R21, PT, PT, R21, 0x1, RZ ;  /* 0x0000000115157810 */ /* 0x001fe40007ffe0ff */
[----:B-----5:R-:W-:-:S04]  /*0280*/  IADD3 R12, PT, PT, R0, R19, RZ ;  /* 0x00000013000c7210 */ /* 0x020fc80007ffe0ff */
[----:B------:R-:W-:-:S13]  /*0290*/  ISETP.GE.AND P0, PT, R21, R12, PT ;  /* 0x0000000c1500720c */ /* 0x000fda0003f06270 */
[----:B------:R-:W-:Y:S05]  /*02a0*/  @!P0 BRA `(.L_x_54) ;  /* 0xfffffffc00bc8947 */ /* 0x000fea000383ffff */
[----:B------:R-:W-:Y:S05]  /*02b0*/  EXIT ;  /* 0x000000000000794d */ /* 0x000fea0003800000 */
.L_x_55:
        /* <DEDUP_REMOVED lines=12> */
.L_x_63:


//--------------------- .nv.shared.reserved.0     --------------------------
	.section	.nv.shared.reserved.0,"aw",@nobits
	.weak		__nv_reservedSMEM_offset_0_alias
	.size		__nv_reservedSMEM_offset_0_alias, 0, 64
	.other		__nv_reservedSMEM_offset_0_alias,@"STO_CUDA_RESERVED_SHARED STV_DEFAULT"
__nv_reservedSMEM_offset_0_alias:
	.zero		0
	.zero		64


//--------------------- .nv.shared.scanDegrees    --------------------------
	.section	.nv.shared.scanDegrees,"aw",@nobits
	.sectionflags	@""
	.align	4
.nv.shared.scanDegrees:
	.zero		5120


//--------------------- .nv.constant0.assignPivotID --------------------------
	.section	.nv.constant0.assignPivotID,"a",@progbits
	.sectionflags	@""
	.align	4
.nv.constant0.assignPivotID:
	.zero		936


//--------------------- .nv.constant0.augAssignVNQ --------------------------
	.section	.nv.constant0.augAssignVNQ,"a",@progbits
	.sectionflags	@""
	.align	4
.nv.constant0.augAssignVNQ:
	.zero		988


//--------------------- .nv.constant0.augCountDegrees --------------------------
	.section	.nv.constant0.augCountDegrees,"a",@progbits
	.sectionflags	@""
	.align	4
.nv.constant0.augCountDegrees:
	.zero		944


//--------------------- .nv.constant0.augNextLayer --------------------------
	.section	.nv.constant0.augNextLayer,"a",@progbits
	.sectionflags	@""
	.align	4
.nv.constant0.augNextLayer:
	.zero		960


//--------------------- .nv.constant0.assignVerticesNextQueue --------------------------
	.section	.nv.constant0.assignVerticesNextQueue,"a",@progbits
	.sectionflags	@""
	.align	4
.nv.constant0.assignVerticesNextQueue:
	.zero		964


//--------------------- .nv.constant0.scanDegrees --------------------------
	.section	.nv.constant0.scanDegrees,"a",@progbits
	.sectionflags	@""
	.align	4
.nv.constant0.scanDegrees:
	.zero		920


//--------------------- .nv.constant0.countDegrees --------------------------
	.section	.nv.constant0.countDegrees,"a",@progbits
	.sectionflags	@""
	.align	4
.nv.constant0.countDegrees:
	.zero		952


//--------------------- .nv.constant0.nextLayer   --------------------------
	.section	.nv.constant0.nextLayer,"a",@progbits
	.sectionflags	@""
	.align	4
.nv.constant0.nextLayer:
	.zero		960


//--------------------- SYMBOLS --------------------------

	.type		.nv.reservedSmem.offset0,@object
	.size		.nv.reservedSmem.offset0,0x4
	.type		.nv.reservedSmem.cap,@object
	.size		.nv.reservedSmem.cap,0x4
